// auto-generated by cutlass_sweep.gemm — config: {"arch": "sm_90", "cluster_m": 1, "cluster_n": 1, "dtype": "e4m3", "dtype_b": "e4m3", "layout": "nt", "stages": 3, "tile_k": 128, "tile_m": 128, "tile_n": 256}
#include "cutlass/cutlass.h"
#include "cutlass/gemm/collective/collective_builder.hpp"
#include "cutlass/gemm/device/gemm_universal_adapter.h"
#include "cutlass/gemm/kernel/gemm_universal.hpp"
#include "cutlass/epilogue/collective/collective_builder.hpp"

using ElemA = cutlass::float_e4m3_t;
using ElemB = cutlass::float_e4m3_t;
using ElemCD = cutlass::float_e4m3_t;
using Acc  = float;
using TileShape    = cute::Shape<cute::_128, cute::_256, cute::_128>;
using ClusterShape = cute::Shape<cute::_1, cute::_1, cute::_1>;

using CollectiveEpilogue = typename cutlass::epilogue::collective::CollectiveBuilder<
    cutlass::arch::Sm90, cutlass::arch::OpClassTensorOp,
    TileShape, ClusterShape,
    cutlass::epilogue::collective::EpilogueTileAuto,
    Acc, Acc,
    ElemCD, cutlass::layout::RowMajor, 128 / cutlass::sizeof_bits<ElemCD>::value,
    ElemCD, cutlass::layout::RowMajor, 128 / cutlass::sizeof_bits<ElemCD>::value,
    cutlass::epilogue::collective::EpilogueScheduleAuto
  >::CollectiveOp;

using CollectiveMainloop = typename cutlass::gemm::collective::CollectiveBuilder<
    cutlass::arch::Sm90, cutlass::arch::OpClassTensorOp,
    ElemA, cutlass::layout::RowMajor, 128 / cutlass::sizeof_bits<ElemA>::value,
    ElemB, cutlass::layout::ColumnMajor, 128 / cutlass::sizeof_bits<ElemB>::value,
    Acc,
    TileShape, ClusterShape,
    cutlass::gemm::collective::StageCount<3>,
    cutlass::gemm::collective::KernelScheduleAuto
  >::CollectiveOp;

using GemmKernel = cutlass::gemm::kernel::GemmUniversal<
    cute::Shape<int,int,int,int>,
    CollectiveMainloop,
    CollectiveEpilogue
>;
using Gemm = cutlass::gemm::device::GemmUniversalAdapter<GemmKernel>;

// Force the device kernel symbol into the cubin without needing a host main.
auto* _anchor = &cutlass::device_kernel<GemmKernel>;


// ===== COMPILED SASS (sm_90a) =====

	.target	sm_90a

	.elftype	@"ET_EXEC"


//--------------------- .note.nv.tkinfo           --------------------------
	.section	.note.nv.tkinfo,"",@"SHT_NOTE"
	.sectionflags	@"SHF_NOTE_NV_TKINFO"
	.tkinfo
        /*0018*/ 	.word	0x00000002
        /*0030*/ 	.string	""
        /*0030*/ 	.string	"ptxas"
        /*0030*/ 	.string	"Cuda compilation tools, release 13.0, V13.0.88"
        /*0030*/ 	.string	"Build cuda_13.0.r13.0/compiler.36424714_0"
        /*0030*/ 	.string	"-arch sm_90a -m 64 "



//--------------------- .note.nv.cuinfo           --------------------------
	.section	.note.nv.cuinfo,"",@"SHT_NOTE"
	.sectionflags	@"SHF_NOTE_NV_CUINFO"
        /*0018*/ 	.short	0x0002
        /*001a*/ 	.short	0x005a
        /*001c*/ 	.short	0x0082
	.zero		2


//--------------------- .nv.info                  --------------------------
	.section	.nv.info,"",@"SHT_CUDA_INFO"
	.align	4


	//----- nvinfo : EIATTR_REGCOUNT
	.align		4
        /*0000*/ 	.byte	0x04, 0x2f
        /*0002*/ 	.short	(.L_12 - .L_11)
	.align		4
.L_11:
        /*0004*/ 	.word	index@(_ZN7cutlass13device_kernelINS_4gemm6kernel13GemmUniversalIN4cute5tupleIJiiiiEEENS1_10collective13CollectiveMmaINS1_37MainloopSm90TmaGmmaWarpSpecializedFP8ILi3ENS5_IJNS4_1CILi1EEESB_SB_EEENS1_35KernelTmaWarpSpecializedCooperativeEEENS5_IJNSA_ILi128EEENSA_ILi256EEESF_EEENS_12float_e4m3_tENS5_IJlSB_lEEESI_SJ_NS4_8TiledMMAINS4_8MMA_AtomIJNS4_4SM904GMMA31MMA_64x256x32_F32E4M3E4M3_SS_TNILNSN_7ScaleInE1ELSP_1EEEEEENS4_6LayoutINS5_IJNSA_ILi2EEESB_SB_EEENS5_IJSB_NSA_ILi0EEESV_EEEEENS5_IJNS4_10UnderscoreESY_SY_EEEEENS4_13SM90_TMA_LOADENS4_14ComposedLayoutINS4_7SwizzleILi3ELi4ELi3EEENS4_18smem_ptr_flag_bitsILi8EEENSS_INS5_IJNSA_ILi8EEESF_EEENS5_IJSF_SB_EEEEEEEvNS4_8identityES11_S1B_vS1C_EENS_8epilogue10collective6detail29Sm90TmaWarpSpecializedAdapterINS1F_15DefaultEpilogueISI_SJ_SJ_NS1E_6thread17LinearCombinationISI_Li1EffLNS1J_9ScaleType4KindE0ELNS_15FloatRoundStyleE2ESI_EENS1_15EpilogueDefaultEEEEEvvEEEEvNT_6ParamsE)
        /*0008*/ 	.word	0x000000a8


	//----- nvinfo : EIATTR_FRAME_SIZE
	.align		4
.L_12:
        /*000c*/ 	.byte	0x04, 0x11
        /*000e*/ 	.short	(.L_14 - .L_13)
	.align		4
.L_13:
        /*0010*/ 	.word	index@(_ZN7cutlass13device_kernelINS_4gemm6kernel13GemmUniversalIN4cute5tupleIJiiiiEEENS1_10collective13CollectiveMmaINS1_37MainloopSm90TmaGmmaWarpSpecializedFP8ILi3ENS5_IJNS4_1CILi1EEESB_SB_EEENS1_35KernelTmaWarpSpecializedCooperativeEEENS5_IJNSA_ILi128EEENSA_ILi256EEESF_EEENS_12float_e4m3_tENS5_IJlSB_lEEESI_SJ_NS4_8TiledMMAINS4_8MMA_AtomIJNS4_4SM904GMMA31MMA_64x256x32_F32E4M3E4M3_SS_TNILNSN_7ScaleInE1ELSP_1EEEEEENS4_6LayoutINS5_IJNSA_ILi2EEESB_SB_EEENS5_IJSB_NSA_ILi0EEESV_EEEEENS5_IJNS4_10UnderscoreESY_SY_EEEEENS4_13SM90_TMA_LOADENS4_14ComposedLayoutINS4_7SwizzleILi3ELi4ELi3EEENS4_18smem_ptr_flag_bitsILi8EEENSS_INS5_IJNSA_ILi8EEESF_EEENS5_IJSF_SB_EEEEEEEvNS4_8identityES11_S1B_vS1C_EENS_8epilogue10collective6detail29Sm90TmaWarpSpecializedAdapterINS1F_15DefaultEpilogueISI_SJ_SJ_NS1E_6thread17LinearCombinationISI_Li1EffLNS1J_9ScaleType4KindE0ELNS_15FloatRoundStyleE2ESI_EENS1_15EpilogueDefaultEEEEEvvEEEEvNT_6ParamsE)
        /*0014*/ 	.word	0x000000f0


	//----- nvinfo : EIATTR_MIN_STACK_SIZE
	.align		4
.L_14:
        /*0018*/ 	.byte	0x04, 0x12
        /*001a*/ 	.short	(.L_16 - .L_15)
	.align		4
.L_15:
        /*001c*/ 	.word	index@(_ZN7cutlass13device_kernelINS_4gemm6kernel13GemmUniversalIN4cute5tupleIJiiiiEEENS1_10collective13CollectiveMmaINS1_37MainloopSm90TmaGmmaWarpSpecializedFP8ILi3ENS5_IJNS4_1CILi1EEESB_SB_EEENS1_35KernelTmaWarpSpecializedCooperativeEEENS5_IJNSA_ILi128EEENSA_ILi256EEESF_EEENS_12float_e4m3_tENS5_IJlSB_lEEESI_SJ_NS4_8TiledMMAINS4_8MMA_AtomIJNS4_4SM904GMMA31MMA_64x256x32_F32E4M3E4M3_SS_TNILNSN_7ScaleInE1ELSP_1EEEEEENS4_6LayoutINS5_IJNSA_ILi2EEESB_SB_EEENS5_IJSB_NSA_ILi0EEESV_EEEEENS5_IJNS4_10UnderscoreESY_SY_EEEEENS4_13SM90_TMA_LOADENS4_14ComposedLayoutINS4_7SwizzleILi3ELi4ELi3EEENS4_18smem_ptr_flag_bitsILi8EEENSS_INS5_IJNSA_ILi8EEESF_EEENS5_IJSF_SB_EEEEEEEvNS4_8identityES11_S1B_vS1C_EENS_8epilogue10collective6detail29Sm90TmaWarpSpecializedAdapterINS1F_15DefaultEpilogueISI_SJ_SJ_NS1E_6thread17LinearCombinationISI_Li1EffLNS1J_9ScaleType4KindE0ELNS_15FloatRoundStyleE2ESI_EENS1_15EpilogueDefaultEEEEEvvEEEEvNT_6ParamsE)
        /*0020*/ 	.word	0x000000f0
.L_16:


//--------------------- .nv.compat                --------------------------
	.section	.nv.compat,"",@"SHT_CUDA_COMPAT_INFO"
	.align	4
        /*0000*/ 	.byte	0x02, 0x09, 0x01, 0x00, 0x02, 0x02, 0x04, 0x00, 0x02, 0x05, 0x05, 0x00, 0x03, 0x07, 0x01, 0x01
        /*0010*/ 	.byte	0x02, 0x03, 0x01, 0x00, 0x02, 0x06, 0x01, 0x00, 0x04, 0x0b, 0x08, 0x00, 0x00, 0x00, 0x00, 0x00
        /*0020*/ 	.byte	0x00, 0x00, 0x00, 0x00


//--------------------- .nv.info._ZN7cutlass13device_kernelINS_4gemm6kernel13GemmUniversalIN4cute5tupleIJiiiiEEENS1_10collective13CollectiveMmaINS1_37MainloopSm90TmaGmmaWarpSpecializedFP8ILi3ENS5_IJNS4_1CILi1EEESB_SB_EEENS1_35KernelTmaWarpSpecializedCooperativeEEENS5_IJNSA_ILi128EEENSA_ILi256EEESF_EEENS_12float_e4m3_tENS5_IJlSB_lEEESI_SJ_NS4_8TiledMMAINS4_8MMA_AtomIJNS4_4SM904GMMA31MMA_64x256x32_F32E4M3E4M3_SS_TNILNSN_7ScaleInE1ELSP_1EEEEEENS4_6LayoutINS5_IJNSA_ILi2EEESB_SB_EEENS5_IJSB_NSA_ILi0EEESV_EEEEENS5_IJNS4_10UnderscoreESY_SY_EEEEENS4_13SM90_TMA_LOADENS4_14ComposedLayoutINS4_7SwizzleILi3ELi4ELi3EEENS4_18smem_ptr_flag_bitsILi8EEENSS_INS5_IJNSA_ILi8EEESF_EEENS5_IJSF_SB_EEEEEEEvNS4_8identityES11_S1B_vS1C_EENS_8epilogue10collective6detail29Sm90TmaWarpSpecializedAdapterINS1F_15DefaultEpilogueISI_SJ_SJ_NS1E_6thread17LinearCombinationISI_Li1EffLNS1J_9ScaleType4KindE0ELNS_15FloatRoundStyleE2ESI_EENS1_15EpilogueDefaultEEEEEvvEEEEvNT_6ParamsE --------------------------
	.section	.nv.info._ZN7cutlass13device_kernelINS_4gemm6kernel13GemmUniversalIN4cute5tupleIJiiiiEEENS1_10collective13CollectiveMmaINS1_37MainloopSm90TmaGmmaWarpSpecializedFP8ILi3ENS5_IJNS4_1CILi1EEESB_SB_EEENS1_35KernelTmaWarpSpecializedCooperativeEEENS5_IJNSA_ILi128EEENSA_ILi256EEESF_EEENS_12float_e4m3_tENS5_IJlSB_lEEESI_SJ_NS4_8TiledMMAINS4_8MMA_AtomIJNS4_4SM904GMMA31MMA_64x256x32_F32E4M3E4M3_SS_TNILNSN_7ScaleInE1ELSP_1EEEEEENS4_6LayoutINS5_IJNSA_ILi2EEESB_SB_EEENS5_IJSB_NSA_ILi0EEESV_EEEEENS5_IJNS4_10UnderscoreESY_SY_EEEEENS4_13SM90_TMA_LOADENS4_14ComposedLayoutINS4_7SwizzleILi3ELi4ELi3EEENS4_18smem_ptr_flag_bitsILi8EEENSS_INS5_IJNSA_ILi8EEESF_EEENS5_IJSF_SB_EEEEEEEvNS4_8identityES11_S1B_vS1C_EENS_8epilogue10collective6detail29Sm90TmaWarpSpecializedAdapterINS1F_15DefaultEpilogueISI_SJ_SJ_NS1E_6thread17LinearCombinationISI_Li1EffLNS1J_9ScaleType4KindE0ELNS_15FloatRoundStyleE2ESI_EENS1_15EpilogueDefaultEEEEEvvEEEEvNT_6ParamsE,"",@"SHT_CUDA_INFO"
	.sectionflags	@""
	.align	4


	//----- nvinfo : EIATTR_CUDA_API_VERSION
	.align		4
        /*0000*/ 	.byte	0x04, 0x37
        /*0002*/ 	.short	(.L_18 - .L_17)
.L_17:
        /*0004*/ 	.word	0x00000082


	//----- nvinfo : EIATTR_KPARAM_INFO
	.align		4
.L_18:
        /*0008*/ 	.byte	0x04, 0x17
        /*000a*/ 	.short	(.L_20 - .L_19)
.L_19:
        /*000c*/ 	.word	0x00000000
        /*0010*/ 	.short	0x0000
        /*0012*/ 	.short	0x0070
        /*0014*/ 	.byte	0x00, 0xf0, 0x01, 0x10


	//----- nvinfo : EIATTR_SPARSE_MMA_MASK
	.align		4
.L_20:
        /*0018*/ 	.byte	0x03, 0x50
        /*001a*/ 	.short	0x0000


	//----- nvinfo : EIATTR_MAXREG_COUNT
	.align		4
        /*001c*/ 	.byte	0x03, 0x1b
        /*001e*/ 	.short	0x00a8


	//----- nvinfo : EIATTR_NUM_BARRIERS
	.align		4
        /*0020*/ 	.byte	0x02, 0x4c
        /*0022*/ 	.byte	0x01
	.zero		1


	//----- nvinfo : EIATTR_ANNOTATIONS
	.align		4
        /*0024*/ 	.byte	0x04, 0x55
        /*0026*/ 	.short	(.L_22 - .L_21)


	//   ....[0]....
.L_21:
        /*0028*/ 	.word	0x00000001
        /*002c*/ 	.byte	0x70, 0x05, 0x00, 0x00, 0x01, 0x00, 0x00, 0x00, 0x90, 0x05, 0x00, 0x00, 0x01, 0x00, 0x00, 0x00
        /* <DEDUP_REMOVED lines=185> */
        /*0bcc*/ 	.byte	0x50, 0x00, 0x01, 0x00


	//----- nvinfo : EIATTR_MERCURY_ISA_VERSION
	.align		4
.L_22:
        /*0bd0*/ 	.byte	0x03, 0x5f
        /*0bd2*/ 	.short	0x0101


	//----- nvinfo : EIATTR_INT_WARP_WIDE_INSTR_OFFSETS
	.align		4
        /*0bd4*/ 	.byte	0x04, 0x31
        /*0bd6*/ 	.short	(.L_24 - .L_23)


	//   ....[0]....
.L_23:
        /*0bd8*/ 	.word	0x00000440


	//   ....[1]....
        /*0bdc*/ 	.word	0x00000450


	//   ....[2]....
        /*0be0*/ 	.word	0x00000580


	//----- nvinfo : EIATTR_COOP_GROUP_MASK_REGIDS
	.align		4
.L_24:
        /*0be4*/ 	.byte	0x04, 0x29
        /*0be6*/ 	.short	(.L_26 - .L_25)


	//   ....[0]....
.L_25:
        /*0be8*/ 	.word	0xffffffff


	//   ....[1]....
        /*0bec*/ 	.word	0xffffffff


	//   ....[2]....
        /*0bf0*/ 	.word	0xffffffff


	//   ....[3]....
        /*0bf4*/ 	.word	0xffffffff


	//   ....[4]....
        /*0bf8*/ 	.word	0xffffffff


	//----- nvinfo : EIATTR_COOP_GROUP_INSTR_OFFSETS
	.align		4
.L_26:
        /*0bfc*/ 	.byte	0x04, 0x28
        /*0bfe*/ 	.short	(.L_28 - .L_27)


	//   ....[0]....
.L_27:
        /*0c00*/ 	.word	0x00000070


	//   ....[1]....
        /*0c04*/ 	.word	0x00000080


	//   ....[2]....
        /*0c08*/ 	.word	0x000001a0


	//   ....[3]....
        /*0c0c*/ 	.word	0x00000390


	//   ....[4]....
        /*0c10*/ 	.word	0x000012d0


	//----- nvinfo : EIATTR_REG_RECONFIG
	.align		4
.L_28:
        /*0c14*/ 	.byte	0x01, 0x54
	.zero		2


	//----- nvinfo : EIATTR_MBARRIER_INSTR_OFFSETS
	.align		4
        /*0c18*/ 	.byte	0x04, 0x39
        /*0c1a*/ 	.short	(.L_30 - .L_29)


	//   ....[0]....
.L_29:
        /*0c1c*/ 	.word	0x00000320
        /*0c20*/ 	.word	0x000000ff
        /*0c24*/ 	.word	0x00000000
        /*0c28*/ 	.short	0x0100
        /*0c2a*/ 	.byte	0x09
	.zero		1


	//   ....[1]....
        /*0c2c*/ 	.word	0x00000330
        /*0c30*/ 	.word	0x000000ff
        /*0c34*/ 	.word	0x00000018
        /*0c38*/ 	.short	0x0100
        /*0c3a*/ 	.byte	0x09
	.zero		1


	//   ....[2]....
        /*0c3c*/ 	.word	0x00000340
        /*0c40*/ 	.word	0x000000ff
        /*0c44*/ 	.word	0x00000008
        /*0c48*/ 	.short	0x0100
        /*0c4a*/ 	.byte	0x09
	.zero		1


	//   ....[3]....
        /*0c4c*/ 	.word	0x00000350
        /*0c50*/ 	.word	0x000000ff
        /*0c54*/ 	.word	0x00000020
        /*0c58*/ 	.short	0x0100
        /*0c5a*/ 	.byte	0x09
	.zero		1


	//   ....[4]....
        /*0c5c*/ 	.word	0x00000360
        /*0c60*/ 	.word	0x000000ff
        /*0c64*/ 	.word	0x00000010
        /*0c68*/ 	.short	0x0100
        /*0c6a*/ 	.byte	0x09
	.zero		1


	//   ....[5]....
        /*0c6c*/ 	.word	0x00000370
        /*0c70*/ 	.word	0x000000ff
        /*0c74*/ 	.word	0x00000028
        /*0c78*/ 	.short	0x0100
        /*0c7a*/ 	.byte	0x09
	.zero		1


	//   ....[6]....
        /*0c7c*/ 	.word	0x000005b0
        /*0c80*/ 	.word	0x000000ff
        /*0c84*/ 	.word	0x00000040
        /*0c88*/ 	.short	0x0100
        /*0c8a*/ 	.byte	0x06
	.zero		1


	//   ....[7]....
        /*0c8c*/ 	.word	0x000005c0
        /*0c90*/ 	.word	0x000000ff
        /*0c94*/ 	.word	0x00000048
        /*0c98*/ 	.short	0x0100
        /*0c9a*/ 	.byte	0x06
	.zero		1


	//   ....[8]....
        /*0c9c*/ 	.word	0x00001ad0
        /*0ca0*/ 	.word	0x000000ff
        /*0ca4*/ 	.word	0x00000000
        /*0ca8*/ 	.short	0x010a
        /*0caa*/ 	.byte	0x06
	.zero		1


	//   ....[9]....
        /*0cac*/ 	.word	0x00001b10
        /*0cb0*/ 	.word	0x000000ff
        /*0cb4*/ 	.word	0x00000000
        /*0cb8*/ 	.short	0x010a
        /*0cba*/ 	.byte	0x06
	.zero		1


	//   ....[10]....
        /*0cbc*/ 	.word	0x00002dd0
        /*0cc0*/ 	.word	0x000000ff
        /*0cc4*/ 	.word	0x00000000
        /*0cc8*/ 	.short	0x010a
        /*0cca*/ 	.byte	0x09
	.zero		1


	//   ....[11]....
        /*0ccc*/ 	.word	0x00002e10
        /*0cd0*/ 	.word	0x000000ff
        /*0cd4*/ 	.word	0x00000000
        /*0cd8*/ 	.short	0x010a
        /*0cda*/ 	.byte	0x09
	.zero		1


	//   ....[12]....
        /*0cdc*/ 	.word	0x00003ee0
        /*0ce0*/ 	.word	0x000000ff
        /*0ce4*/ 	.word	0x00000000
        /*0ce8*/ 	.short	0x0101
        /*0cea*/ 	.byte	0x08
	.zero		1


	//   ....[13]....
        /*0cec*/ 	.word	0x00005070
        /*0cf0*/ 	.word	0x000000ff
        /*0cf4*/ 	.word	0x00000000
        /*0cf8*/ 	.short	0x0101
        /*0cfa*/ 	.byte	0x08
	.zero		1


	//   ....[14]....
        /*0cfc*/ 	.word	0x0000f300
        /*0d00*/ 	.word	0x0000000d
        /*0d04*/ 	.word	0x00000018
        /*0d08*/ 	.short	0x010a
        /*0d0a*/ 	.byte	0x3f
	.zero		1


	//   ....[15]....
        /*0d0c*/ 	.word	0x0000f6c0
        /*0d10*/ 	.word	0x00000004
        /*0d14*/ 	.word	0x00000048
        /*0d18*/ 	.short	0x0101
        /*0d1a*/ 	.byte	0x3f
	.zero		1


	//   ....[16]....
        /*0d1c*/ 	.word	0x0000fe30
        /*0d20*/ 	.word	0x00000007
        /*0d24*/ 	.word	0x00000000
        /*0d28*/ 	.short	0x010a
        /*0d2a*/ 	.byte	0x3f
	.zero		1


	//   ....[17]....
        /*0d2c*/ 	.word	0x0000feb0
        /*0d30*/ 	.word	0x00000009
        /*0d34*/ 	.word	0x00000000
        /*0d38*/ 	.short	0x010a
        /*0d3a*/ 	.byte	0x3f
	.zero		1


	//   ....[18]....
        /*0d3c*/ 	.word	0x0000ff40
        /*0d40*/ 	.word	0x00000003
        /*0d44*/ 	.word	0x00000000
        /*0d48*/ 	.short	0x010a
        /*0d4a*/ 	.byte	0x3f
	.zero		1


	//   ....[19]....
        /*0d4c*/ 	.word	0x0000ffb0
        /*0d50*/ 	.word	0x00000003
        /*0d54*/ 	.word	0x00000000
        /*0d58*/ 	.short	0x010a
        /*0d5a*/ 	.byte	0x3f
	.zero		1


	//   ....[20]....
        /*0d5c*/ 	.word	0x00010020
        /*0d60*/ 	.word	0x00000000
        /*0d64*/ 	.word	0x00000000
        /*0d68*/ 	.short	0x010a
        /*0d6a*/ 	.byte	0x3f
	.zero		1


	//   ....[21]....
        /*0d6c*/ 	.word	0x00010100
        /*0d70*/ 	.word	0x0000000d
        /*0d74*/ 	.word	0x00000018
        /*0d78*/ 	.short	0x010a
        /*0d7a*/ 	.byte	0x3f
	.zero		1


	//   ....[22]....
        /*0d7c*/ 	.word	0x000101e0
        /*0d80*/ 	.word	0x00000007
        /*0d84*/ 	.word	0x00000000
        /*0d88*/ 	.short	0x010a
        /*0d8a*/ 	.byte	0x3f
	.zero		1


	//   ....[23]....
        /*0d8c*/ 	.word	0x00010230
        /*0d90*/ 	.word	0x00000009
        /*0d94*/ 	.word	0x00000000
        /*0d98*/ 	.short	0x010a
        /*0d9a*/ 	.byte	0x3f
	.zero		1


	//----- nvinfo : EIATTR_NUM_MBARRIERS
	.align		4
.L_30:
        /*0d9c*/ 	.byte	0x03, 0x38
        /*0d9e*/ 	.short	0x0008


	//----- nvinfo : EIATTR_EXIT_INSTR_OFFSETS
	.align		4
        /*0da0*/ 	.byte	0x04, 0x1c
        /*0da2*/ 	.short	(.L_32 - .L_31)


	//   ....[0]....
.L_31:
        /*0da4*/ 	.word	0x00000620


	//   ....[1]....
        /*0da8*/ 	.word	0x00000f70


	//   ....[2]....
        /*0dac*/ 	.word	0x0000e940


	//   ....[3]....
        /*0db0*/ 	.word	0x0000ef90


	//   ....[4]....
        /*0db4*/ 	.word	0x0000ff90


	//----- nvinfo : EIATTR_MAX_THREADS
	.align		4
.L_32:
        /*0db8*/ 	.byte	0x04, 0x05
        /*0dba*/ 	.short	(.L_34 - .L_33)
.L_33:
        /*0dbc*/ 	.word	0x00000180
        /*0dc0*/ 	.word	0x00000001
        /*0dc4*/ 	.word	0x00000001


	//----- nvinfo : EIATTR_CRS_STACK_SIZE
	.align		4
.L_34:
        /*0dc8*/ 	.byte	0x04, 0x1e
        /*0dca*/ 	.short	(.L_36 - .L_35)
.L_35:
        /*0dcc*/ 	.word	0x00000000


	//----- nvinfo : EIATTR_CBANK_PARAM_SIZE
	.align		4
.L_36:
        /*0dd0*/ 	.byte	0x03, 0x19
        /*0dd2*/ 	.short	0x0470


	//----- nvinfo : EIATTR_PARAM_CBANK
	.align		4
        /*0dd4*/ 	.byte	0x04, 0x0a
        /*0dd6*/ 	.short	(.L_38 - .L_37)
	.align		4
.L_37:
        /*0dd8*/ 	.word	index@(.nv.constant0._ZN7cutlass13device_kernelINS_4gemm6kernel13GemmUniversalIN4cute5tupleIJiiiiEEENS1_10collective13CollectiveMmaINS1_37MainloopSm90TmaGmmaWarpSpecializedFP8ILi3ENS5_IJNS4_1CILi1EEESB_SB_EEENS1_35KernelTmaWarpSpecializedCooperativeEEENS5_IJNSA_ILi128EEENSA_ILi256EEESF_EEENS_12float_e4m3_tENS5_IJlSB_lEEESI_SJ_NS4_8TiledMMAINS4_8MMA_AtomIJNS4_4SM904GMMA31MMA_64x256x32_F32E4M3E4M3_SS_TNILNSN_7ScaleInE1ELSP_1EEEEEENS4_6LayoutINS5_IJNSA_ILi2EEESB_SB_EEENS5_IJSB_NSA_ILi0EEESV_EEEEENS5_IJNS4_10UnderscoreESY_SY_EEEEENS4_13SM90_TMA_LOADENS4_14ComposedLayoutINS4_7SwizzleILi3ELi4ELi3EEENS4_18smem_ptr_flag_bitsILi8EEENSS_INS5_IJNSA_ILi8EEESF_EEENS5_IJSF_SB_EEEEEEEvNS4_8identityES11_S1B_vS1C_EENS_8epilogue10collective6detail29Sm90TmaWarpSpecializedAdapterINS1F_15DefaultEpilogueISI_SJ_SJ_NS1E_6thread17LinearCombinationISI_Li1EffLNS1J_9ScaleType4KindE0ELNS_15FloatRoundStyleE2ESI_EENS1_15EpilogueDefaultEEEEEvvEEEEvNT_6ParamsE)
        /*0ddc*/ 	.short	0x0210
        /*0dde*/ 	.short	0x0470


	//----- nvinfo : EIATTR_SW_WAR
	.align		4
.L_38:
        /*0de0*/ 	.byte	0x04, 0x36
        /*0de2*/ 	.short	(.L_40 - .L_39)
.L_39:
        /*0de4*/ 	.word	0x00000008
.L_40:


//--------------------- .nv.callgraph             --------------------------
	.section	.nv.callgraph,"",@"SHT_CUDA_CALLGRAPH"
	.align	4
	.sectionentsize	8
	.align		4
        /*0000*/ 	.word	0x00000000
	.align		4
        /*0004*/ 	.word	0xffffffff
	.align		4
        /*0008*/ 	.word	0x00000000
	.align		4
        /*000c*/ 	.word	0xfffffffe
	.align		4
        /*0010*/ 	.word	0x00000000
	.align		4
        /*0014*/ 	.word	0xfffffffd
	.align		4
        /*0018*/ 	.word	0x00000000
	.align		4
        /*001c*/ 	.word	0xfffffffc


//--------------------- .nv.constant4             --------------------------
	.section	.nv.constant4,"a",@progbits
	.align	8
	.align		8
.nv.constant4:
        /*0000*/ 	.dword	_ZN40_INTERNAL_7f226c19_4_k_cu_efa29c8c_284504cuda3std3__45__cpo5beginE
	.align		8
        /*0008*/ 	.dword	_ZN40_INTERNAL_7f226c19_4_k_cu_efa29c8c_284504cuda3std3__45__cpo3endE
	.align		8
        /*0010*/ 	.dword	_ZN40_INTERNAL_7f226c19_4_k_cu_efa29c8c_284504cuda3std3__45__cpo6cbeginE
	.align		8
        /*0018*/ 	.dword	_ZN40_INTERNAL_7f226c19_4_k_cu_efa29c8c_284504cuda3std3__45__cpo4cendE
	.align		8
        /*0020*/ 	.dword	_ZN40_INTERNAL_7f226c19_4_k_cu_efa29c8c_284504cuda3std3__442_GLOBAL__N__7f226c19_4_k_cu_efa29c8c_284506ignoreE
	.align		8
        /*0028*/ 	.dword	_ZN40_INTERNAL_7f226c19_4_k_cu_efa29c8c_284504cuda3std3__419piecewise_constructE
	.align		8
        /*0030*/ 	.dword	_ZN40_INTERNAL_7f226c19_4_k_cu_efa29c8c_284504cuda3std3__48in_placeE
	.align		8
        /*0038*/ 	.dword	_ZN40_INTERNAL_7f226c19_4_k_cu_efa29c8c_284504cuda3std6ranges3__45__cpo4swapE
	.align		8
        /*0040*/ 	.dword	_ZN40_INTERNAL_7f226c19_4_k_cu_efa29c8c_284504cuda3std6ranges3__45__cpo9iter_moveE
	.align		8
        /*0048*/ 	.dword	_ZN40_INTERNAL_7f226c19_4_k_cu_efa29c8c_284504cute7productE
	.align		8
        /*0050*/ 	.dword	_ZN40_INTERNAL_7f226c19_4_k_cu_efa29c8c_284504cute1_E


//--------------------- .text._ZN7cutlass13device_kernelINS_4gemm6kernel13GemmUniversalIN4cute5tupleIJiiiiEEENS1_10collective13CollectiveMmaINS1_37MainloopSm90TmaGmmaWarpSpecializedFP8ILi3ENS5_IJNS4_1CILi1EEESB_SB_EEENS1_35KernelTmaWarpSpecializedCooperativeEEENS5_IJNSA_ILi128EEENSA_ILi256EEESF_EEENS_12float_e4m3_tENS5_IJlSB_lEEESI_SJ_NS4_8TiledMMAINS4_8MMA_AtomIJNS4_4SM904GMMA31MMA_64x256x32_F32E4M3E4M3_SS_TNILNSN_7ScaleInE1ELSP_1EEEEEENS4_6LayoutINS5_IJNSA_ILi2EEESB_SB_EEENS5_IJSB_NSA_ILi0EEESV_EEEEENS5_IJNS4_10UnderscoreESY_SY_EEEEENS4_13SM90_TMA_LOADENS4_14ComposedLayoutINS4_7SwizzleILi3ELi4ELi3EEENS4_18smem_ptr_flag_bitsILi8EEENSS_INS5_IJNSA_ILi8EEESF_EEENS5_IJSF_SB_EEEEEEEvNS4_8identityES11_S1B_vS1C_EENS_8epilogue10collective6detail29Sm90TmaWarpSpecializedAdapterINS1F_15DefaultEpilogueISI_SJ_SJ_NS1E_6thread17LinearCombinationISI_Li1EffLNS1J_9ScaleType4KindE0ELNS_15FloatRoundStyleE2ESI_EENS1_15EpilogueDefaultEEEEEvvEEEEvNT_6ParamsE --------------------------
	.section	.text._ZN7cutlass13device_kernelINS_4gemm6kernel13GemmUniversalIN4cute5tupleIJiiiiEEENS1_10collective13CollectiveMmaINS1_37MainloopSm90TmaGmmaWarpSpecializedFP8ILi3ENS5_IJNS4_1CILi1EEESB_SB_EEENS1_35KernelTmaWarpSpecializedCooperativeEEENS5_IJNSA_ILi128EEENSA_ILi256EEESF_EEENS_12float_e4m3_tENS5_IJlSB_lEEESI_SJ_NS4_8TiledMMAINS4_8MMA_AtomIJNS4_4SM904GMMA31MMA_64x256x32_F32E4M3E4M3_SS_TNILNSN_7ScaleInE1ELSP_1EEEEEENS4_6LayoutINS5_IJNSA_ILi2EEESB_SB_EEENS5_IJSB_NSA_ILi0EEESV_EEEEENS5_IJNS4_10UnderscoreESY_SY_EEEEENS4_13SM90_TMA_LOADENS4_14ComposedLayoutINS4_7SwizzleILi3ELi4ELi3EEENS4_18smem_ptr_flag_bitsILi8EEENSS_INS5_IJNSA_ILi8EEESF_EEENS5_IJSF_SB_EEEEEEEvNS4_8identityES11_S1B_vS1C_EENS_8epilogue10collective6detail29Sm90TmaWarpSpecializedAdapterINS1F_15DefaultEpilogueISI_SJ_SJ_NS1E_6thread17LinearCombinationISI_Li1EffLNS1J_9ScaleType4KindE0ELNS_15FloatRoundStyleE2ESI_EENS1_15EpilogueDefaultEEEEEvvEEEEvNT_6ParamsE,"ax",@progbits
	.align	128
.text._ZN7cutlass13device_kernelINS_4gemm6kernel13GemmUniversalIN4cute5tupleIJiiiiEEENS1_10collective13CollectiveMmaINS1_37MainloopSm90TmaGmmaWarpSpecializedFP8ILi3ENS5_IJNS4_1CILi1EEESB_SB_EEENS1_35KernelTmaWarpSpecializedCooperativeEEENS5_IJNSA_ILi128EEENSA_ILi256EEESF_EEENS_12float_e4m3_tENS5_IJlSB_lEEESI_SJ_NS4_8TiledMMAINS4_8MMA_AtomIJNS4_4SM904GMMA31MMA_64x256x32_F32E4M3E4M3_SS_TNILNSN_7ScaleInE1ELSP_1EEEEEENS4_6LayoutINS5_IJNSA_ILi2EEESB_SB_EEENS5_IJSB_NSA_ILi0EEESV_EEEEENS5_IJNS4_10UnderscoreESY_SY_EEEEENS4_13SM90_TMA_LOADENS4_14ComposedLayoutINS4_7SwizzleILi3ELi4ELi3EEENS4_18smem_ptr_flag_bitsILi8EEENSS_INS5_IJNSA_ILi8EEESF_EEENS5_IJSF_SB_EEEEEEEvNS4_8identityES11_S1B_vS1C_EENS_8epilogue10collective6detail29Sm90TmaWarpSpecializedAdapterINS1F_15DefaultEpilogueISI_SJ_SJ_NS1E_6thread17LinearCombinationISI_Li1EffLNS1J_9ScaleType4KindE0ELNS_15FloatRoundStyleE2ESI_EENS1_15EpilogueDefaultEEEEEvvEEEEvNT_6ParamsE:
        .type           _ZN7cutlass13device_kernelINS_4gemm6kernel13GemmUniversalIN4cute5tupleIJiiiiEEENS1_10collective13CollectiveMmaINS1_37MainloopSm90TmaGmmaWarpSpecializedFP8ILi3ENS5_IJNS4_1CILi1EEESB_SB_EEENS1_35KernelTmaWarpSpecializedCooperativeEEENS5_IJNSA_ILi128EEENSA_ILi256EEESF_EEENS_12float_e4m3_tENS5_IJlSB_lEEESI_SJ_NS4_8TiledMMAINS4_8MMA_AtomIJNS4_4SM904GMMA31MMA_64x256x32_F32E4M3E4M3_SS_TNILNSN_7ScaleInE1ELSP_1EEEEEENS4_6LayoutINS5_IJNSA_ILi2EEESB_SB_EEENS5_IJSB_NSA_ILi0EEESV_EEEEENS5_IJNS4_10UnderscoreESY_SY_EEEEENS4_13SM90_TMA_LOADENS4_14ComposedLayoutINS4_7SwizzleILi3ELi4ELi3EEENS4_18smem_ptr_flag_bitsILi8EEENSS_INS5_IJNSA_ILi8EEESF_EEENS5_IJSF_SB_EEEEEEEvNS4_8identityES11_S1B_vS1C_EENS_8epilogue10collective6detail29Sm90TmaWarpSpecializedAdapterINS1F_15DefaultEpilogueISI_SJ_SJ_NS1E_6thread17LinearCombinationISI_Li1EffLNS1J_9ScaleType4KindE0ELNS_15FloatRoundStyleE2ESI_EENS1_15EpilogueDefaultEEEEEvvEEEEvNT_6ParamsE,@function
        .size           _ZN7cutlass13device_kernelINS_4gemm6kernel13GemmUniversalIN4cute5tupleIJiiiiEEENS1_10collective13CollectiveMmaINS1_37MainloopSm90TmaGmmaWarpSpecializedFP8ILi3ENS5_IJNS4_1CILi1EEESB_SB_EEENS1_35KernelTmaWarpSpecializedCooperativeEEENS5_IJNSA_ILi128EEENSA_ILi256EEESF_EEENS_12float_e4m3_tENS5_IJlSB_lEEESI_SJ_NS4_8TiledMMAINS4_8MMA_AtomIJNS4_4SM904GMMA31MMA_64x256x32_F32E4M3E4M3_SS_TNILNSN_7ScaleInE1ELSP_1EEEEEENS4_6LayoutINS5_IJNSA_ILi2EEESB_SB_EEENS5_IJSB_NSA_ILi0EEESV_EEEEENS5_IJNS4_10UnderscoreESY_SY_EEEEENS4_13SM90_TMA_LOADENS4_14ComposedLayoutINS4_7SwizzleILi3ELi4ELi3EEENS4_18smem_ptr_flag_bitsILi8EEENSS_INS5_IJNSA_ILi8EEESF_EEENS5_IJSF_SB_EEEEEEEvNS4_8identityES11_S1B_vS1C_EENS_8epilogue10collective6detail29Sm90TmaWarpSpecializedAdapterINS1F_15DefaultEpilogueISI_SJ_SJ_NS1E_6thread17LinearCombinationISI_Li1EffLNS1J_9ScaleType4KindE0ELNS_15FloatRoundStyleE2ESI_EENS1_15EpilogueDefaultEEEEEvvEEEEvNT_6ParamsE,(.L_x_327 - _ZN7cutlass13device_kernelINS_4gemm6kernel13GemmUniversalIN4cute5tupleIJiiiiEEENS1_10collective13CollectiveMmaINS1_37MainloopSm90TmaGmmaWarpSpecializedFP8ILi3ENS5_IJNS4_1CILi1EEESB_SB_EEENS1_35KernelTmaWarpSpecializedCooperativeEEENS5_IJNSA_ILi128EEENSA_ILi256EEESF_EEENS_12float_e4m3_tENS5_IJlSB_lEEESI_SJ_NS4_8TiledMMAINS4_8MMA_AtomIJNS4_4SM904GMMA31MMA_64x256x32_F32E4M3E4M3_SS_TNILNSN_7ScaleInE1ELSP_1EEEEEENS4_6LayoutINS5_IJNSA_ILi2EEESB_SB_EEENS5_IJSB_NSA_ILi0EEESV_EEEEENS5_IJNS4_10UnderscoreESY_SY_EEEEENS4_13SM90_TMA_LOADENS4_14ComposedLayoutINS4_7SwizzleILi3ELi4ELi3EEENS4_18smem_ptr_flag_bitsILi8EEENSS_INS5_IJNSA_ILi8EEESF_EEENS5_IJSF_SB_EEEEEEEvNS4_8identityES11_S1B_vS1C_EENS_8epilogue10collective6detail29Sm90TmaWarpSpecializedAdapterINS1F_15DefaultEpilogueISI_SJ_SJ_NS1E_6thread17LinearCombinationISI_Li1EffLNS1J_9ScaleType4KindE0ELNS_15FloatRoundStyleE2ESI_EENS1_15EpilogueDefaultEEEEEvvEEEEvNT_6ParamsE)
        .other          _ZN7cutlass13device_kernelINS_4gemm6kernel13GemmUniversalIN4cute5tupleIJiiiiEEENS1_10collective13CollectiveMmaINS1_37MainloopSm90TmaGmmaWarpSpecializedFP8ILi3ENS5_IJNS4_1CILi1EEESB_SB_EEENS1_35KernelTmaWarpSpecializedCooperativeEEENS5_IJNSA_ILi128EEENSA_ILi256EEESF_EEENS_12float_e4m3_tENS5_IJlSB_lEEESI_SJ_NS4_8TiledMMAINS4_8MMA_AtomIJNS4_4SM904GMMA31MMA_64x256x32_F32E4M3E4M3_SS_TNILNSN_7ScaleInE1ELSP_1EEEEEENS4_6LayoutINS5_IJNSA_ILi2EEESB_SB_EEENS5_IJSB_NSA_ILi0EEESV_EEEEENS5_IJNS4_10UnderscoreESY_SY_EEEEENS4_13SM90_TMA_LOADENS4_14ComposedLayoutINS4_7SwizzleILi3ELi4ELi3EEENS4_18smem_ptr_flag_bitsILi8EEENSS_INS5_IJNSA_ILi8EEESF_EEENS5_IJSF_SB_EEEEEEEvNS4_8identityES11_S1B_vS1C_EENS_8epilogue10collective6detail29Sm90TmaWarpSpecializedAdapterINS1F_15DefaultEpilogueISI_SJ_SJ_NS1E_6thread17LinearCombinationISI_Li1EffLNS1J_9ScaleType4KindE0ELNS_15FloatRoundStyleE2ESI_EENS1_15EpilogueDefaultEEEEEvvEEEEvNT_6ParamsE,@"STO_CUDA_ENTRY STV_DEFAULT"
_ZN7cutlass13device_kernelINS_4gemm6kernel13GemmUniversalIN4cute5tupleIJiiiiEEENS1_10collective13CollectiveMmaINS1_37MainloopSm90TmaGmmaWarpSpecializedFP8ILi3ENS5_IJNS4_1CILi1EEESB_SB_EEENS1_35KernelTmaWarpSpecializedCooperativeEEENS5_IJNSA_ILi128EEENSA_ILi256EEESF_EEENS_12float_e4m3_tENS5_IJlSB_lEEESI_SJ_NS4_8TiledMMAINS4_8MMA_AtomIJNS4_4SM904GMMA31MMA_64x256x32_F32E4M3E4M3_SS_TNILNSN_7ScaleInE1ELSP_1EEEEEENS4_6LayoutINS5_IJNSA_ILi2EEESB_SB_EEENS5_IJSB_NSA_ILi0EEESV_EEEEENS5_IJNS4_10UnderscoreESY_SY_EEEEENS4_13SM90_TMA_LOADENS4_14ComposedLayoutINS4_7SwizzleILi3ELi4ELi3EEENS4_18smem_ptr_flag_bitsILi8EEENSS_INS5_IJNSA_ILi8EEESF_EEENS5_IJSF_SB_EEEEEEEvNS4_8identityES11_S1B_vS1C_EENS_8epilogue10collective6detail29Sm90TmaWarpSpecializedAdapterINS1F_15DefaultEpilogueISI_SJ_SJ_NS1E_6thread17LinearCombinationISI_Li1EffLNS1J_9ScaleType4KindE0ELNS_15FloatRoundStyleE2ESI_EENS1_15EpilogueDefaultEEEEEvvEEEEvNT_6ParamsE:
[----:B------:R-:W0:Y:S02]  /*0000*/  LDC R1, c[0x0][0x28] ;  /* 0x00000a00ff017b82 */ /* 0x000e240000000800 */
[----:B0-----:R-:W-:Y:S01]  /*0010*/  VIADD R1, R1, 0xffffff10 ;  /* 0xffffff1001017836 */ /* 0x001fe20000000000 */
[----:B------:R-:W0:Y:S01]  /*0020*/  S2R R2, SR_TID.X ;  /* 0x0000000000027919 */ /* 0x000e220000002100 */
[----:B------:R-:W-:Y:S01]  /*0030*/  ELECT P0, URZ, PT ;  /* 0x00000000003f782f */ /* 0x000fe20003800000 */
[----:B------:R-:W-:Y:S01]  /*0040*/  BSSY B0, `(.L_x_0) ;  /* 0x0000015000007945 */ /* 0x000fe20003800000 */
[--C-:B0-----:R-:W-:Y:S02]  /*0050*/  SHF.R.U32.HI R0, RZ, 0x5, R2.reuse ;  /* 0x00000005ff007819 */ /* 0x101fe40000011602 */
[----:B------:R-:W-:-:S03]  /*0060*/  SHF.R.U32.HI R2, RZ, 0x7, R2 ;  /* 0x00000007ff027819 */ /* 0x000fc60000011602 */
[----:B------:R-:W0:Y:S04]  /*0070*/  SHFL.IDX PT, R3, R0, RZ, 0x1f ;  /* 0x00001fff00037589 */ /* 0x000e2800000e0000 */
[----:B------:R-:W1:Y:S01]  /*0080*/  SHFL.IDX PT, R2, R2, RZ, 0x1f ;  /* 0x00001fff02027589 */ /* 0x000e6200000e0000 */
[----:B0-----:R-:W-:Y:S02]  /*0090*/  R2UR UR4, R3 ;  /* 0x00000000030472ca */ /* 0x001fe400000e0000 */
[----:B-1----:R-:W-:-:S11]  /*00a0*/  R2UR UR6, R2 ;  /* 0x00000000020672ca */ /* 0x002fd600000e0000 */
[----:B------:R-:W-:Y:S02]  /*00b0*/  USHF.R.S32.HI UR5, URZ, 0x1f, UR4 ;  /* 0x0000001f3f057899 */ /* 0x000fe40008011404 */
[----:B------:R-:W-:Y:S02]  /*00c0*/  ISETP.NE.OR P0, PT, RZ, UR4, !P0 ;  /* 0x00000004ff007c0c */ /* 0x000fe4000c705670 */
[----:B------:R-:W-:-:S04]  /*00d0*/  ULEA.HI UR5, UR5, UR4, URZ, 0x2 ;  /* 0x0000000405057291 */ /* 0x000fc8000f8f103f */
[----:B------:R-:W-:-:S04]  /*00e0*/  ULOP3.LUT UR5, UR5, 0xfffffffc, URZ, 0xc0, !UPT ;  /* 0xfffffffc05057892 */ /* 0x000fc8000f8ec03f */
[----:B------:R-:W-:-:S03]  /*00f0*/  UIADD3 UR8, UR4, -UR5, URZ ;  /* 0x8000000504087290 */ /* 0x000fc6000fffe03f */
[----:B------:R-:W-:Y:S09]  /*0100*/  @P0 BRA `(.L_x_1) ;  /* 0x0000000000200947 */ /* 0x000ff20003800000 */
[----:B------:R-:W-:Y:S02]  /*0110*/  ULDC.64 UR4, c[0x0][0x198] ;  /* 0x0000660000047ab9 */ /* 0x000fe40000000a00 */
[----:B------:R-:W-:Y:S02]  /*0120*/  UIADD3 UR10, UP0, UR4, 0xf0, URZ ;  /* 0x000000f0040a7890 */ /* 0x000fe4000ff1e03f */
[----:B------:R-:W-:Y:S02]  /*0130*/  UIADD3 UR4, UP1, UR4, 0x1f0, URZ ;  /* 0x000001f004047890 */ /* 0x000fe4000ff3e03f */
[----:B------:R-:W-:Y:S02]  /*0140*/  UIADD3.X UR11, URZ, UR5, URZ, UP0, !UPT ;  /* 0x000000053f0b7290 */ /* 0x000fe400087fe43f */
[----:B------:R-:W-:-:S07]  /*0150*/  UIADD3.X UR5, URZ, UR5, URZ, UP1, !UPT ;  /* 0x000000053f057290 */ /* 0x000fce0008ffe43f */
[----:B------:R0:W-:Y:S02]  /*0160*/  UTMACCTL.PF [UR10] ;  /* 0x000000000a0079b9 */ /* 0x0001e40008040000 */
[----:B------:R0:W-:Y:S02]  /*0170*/  UTMACCTL.PF [UR4] ;  /* 0x00000000040079b9 */ /* 0x0001e40008040000 */
[----:B0-----:R-:W-:Y:S01]  /*0180*/  NOP ;  /* 0x0000000000007918 */ /* 0x001fe20000000000 */
.L_x_1:
[----:B------:R-:W-:Y:S05]  /*0190*/  BSYNC B0 ;  /* 0x0000000000007941 */ /* 0x000fea0003800000 */
.L_x_0:
[----:B------:R-:W0:Y:S01]  /*01a0*/  SHFL.IDX PT, R2, R0, RZ, 0x1f ;  /* 0x00001fff00027589 */ /* 0x000e2200000e0000 */
[----:B------:R-:W-:Y:S01]  /*01b0*/  UISETP.NE.AND UP0, UPT, UR8, 0x3, UPT ;  /* 0x000000030800788c */ /* 0x000fe2000bf05270 */
[----:B------:R-:W-:Y:S01]  /*01c0*/  ISETP.NE.AND P1, PT, RZ, UR6, PT ;  /* 0x00000006ff007c0c */ /* 0x000fe2000bf25270 */
[----:B------:R-:W-:Y:S02]  /*01d0*/  UIADD3 UR10, UR6, -0x1, URZ ;  /* 0xffffffff060a7890 */ /* 0x000fe4000fffe03f */
[----:B------:R-:W-:Y:S02]  /*01e0*/  UISETP.EQ.OR UP0, UPT, UR8, URZ, !UP0 ;  /* 0x0000003f0800728c */ /* 0x000fe4000c702670 */
[----:B------:R-:W-:Y:S02]  /*01f0*/  UISETP.GE.U32.AND UP1, UPT, UR10, 0x2, UPT ;  /* 0x000000020a00788c */ /* 0x000fe4000bf26070 */
[----:B------:R-:W-:-:S04]  /*0200*/  UISETP.EQ.AND UP0, UPT, UR6, URZ, UP0 ;  /* 0x0000003f0600728c */ /* 0x000fc80008702270 */
[----:B------:R-:W-:-:S04]  /*0210*/  USEL UR13, URZ, 0x1, !UP0 ;  /* 0x000000013f0d7887 */ /* 0x000fc8000c000000 */
[----:B------:R-:W-:Y:S01]  /*0220*/  USEL UR13, UR13, 0x2, UP1 ;  /* 0x000000020d0d7887 */ /* 0x000fe20008800000 */
[----:B0-----:R-:W-:-:S13]  /*0230*/  ISETP.NE.AND P0, PT, R2, RZ, PT ;  /* 0x000000ff0200720c */ /* 0x001fda0003f05270 */
[----:B------:R-:W-:Y:S05]  /*0240*/  @P0 BRA `(.L_x_2) ;  /* 0x0000000000500947 */ /* 0x000fea0003800000 */
[----:B------:R-:W0:Y:S01]  /*0250*/  S2UR UR9, SR_CgaCtaId ;  /* 0x00000000000979c3 */ /* 0x000e220000008800 */
[----:B------:R-:W-:Y:S01]  /*0260*/  UMOV UR4, 0x400 ;  /* 0x0000040000047882 */ /* 0x000fe20000000000 */
[----:B------:R-:W-:Y:S01]  /*0270*/  UMOV UR5, 0x1 ;  /* 0x0000000100057882 */ /* 0x000fe20000000000 */
[----:B------:R-:W-:Y:S01]  /*0280*/  UMOV UR6, 0x100 ;  /* 0x0000010000067882 */ /* 0x000fe20000000000 */
[----:B------:R-:W-:Y:S01]  /*0290*/  ELECT P0, URZ, PT ;  /* 0x00000000003f782f */ /* 0x000fe20003800000 */
[----:B------:R-:W-:-:S04]  /*02a0*/  UIADD3 UR6, -UR6, 0x100000, URZ ;  /* 0x0010000006067890 */ /* 0x000fc8000fffe13f */
[----:B------:R-:W-:Y:S02]  /*02b0*/  USHF.L.U32 UR7, UR6, 0xb, URZ ;  /* 0x0000000b06077899 */ /* 0x000fe4000800063f */
[----:B------:R-:W-:Y:S02]  /*02c0*/  USHF.L.U32 UR6, UR6, 0x1, URZ ;  /* 0x0000000106067899 */ /* 0x000fe4000800063f */
[----:B0-----:R-:W-:Y:S02]  /*02d0*/  ULEA UR9, UR9, UR4, 0x18 ;  /* 0x0000000409097291 */ /* 0x001fe4000f8ec03f */
[----:B------:R-:W-:-:S04]  /*02e0*/  UIADD3 UR4, -UR5, 0x100000, URZ ;  /* 0x0010000005047890 */ /* 0x000fc8000fffe13f */
[----:B------:R-:W-:Y:S02]  /*02f0*/  USHF.L.U32 UR5, UR4, 0xb, URZ ;  /* 0x0000000b04057899 */ /* 0x000fe4000800063f */
[----:B------:R-:W-:Y:S01]  /*0300*/  USHF.L.U32 UR4, UR4, 0x1, URZ ;  /* 0x0000000104047899 */ /* 0x000fe2000800063f */
[----:B------:R-:W0:Y:S11]  /*0310*/  FENCE.VIEW.ASYNC.S ;  /* 0x00000000000073c6 */ /* 0x000e360000000000 */
[----:B0-----:R0:W1:Y:S01]  /*0320*/  SYNCS.EXCH.64 URZ, [UR9], UR4 ;  /* 0x00000004093f75b2 */ /* 0x0010620008000100 */
[----:B------:R0:W2:Y:S01]  /*0330*/  SYNCS.EXCH.64 URZ, [UR9+0x18], UR6 ;  /* 0x00001806093f75b2 */ /* 0x0000a20008000100 */
[----:B------:R0:W3:Y:S01]  /*0340*/  SYNCS.EXCH.64 URZ, [UR9+0x8], UR4 ;  /* 0x00000804093f75b2 */ /* 0x0000e20008000100 */
[----:B------:R0:W4:Y:S01]  /*0350*/  SYNCS.EXCH.64 URZ, [UR9+0x20], UR6 ;  /* 0x00002006093f75b2 */ /* 0x0001220008000100 */
[----:B------:R0:W0:Y:S01]  /*0360*/  SYNCS.EXCH.64 URZ, [UR9+0x10], UR4 ;  /* 0x00001004093f75b2 */ /* 0x0000220008000100 */
[----:B------:R0:W0:Y:S01]  /*0370*/  SYNCS.EXCH.64 URZ, [UR9+0x28], UR6 ;  /* 0x00002806093f75b2 */ /* 0x0000220008000100 */
[----:B------:R-:W-:Y:S01]  /*0380*/  NOP ;  /* 0x0000000000007918 */ /* 0x000fe20000000000 */
.L_x_2:
[----:B------:R-:W5:Y:S01]  /*0390*/  SHFL.IDX PT, R0, R0, RZ, 0x1f ;  /* 0x00001fff00007589 */ /* 0x000f6200000e0000 */
[----:B------:R-:W1:Y:S01]  /*03a0*/  LDC R2, c[0x0][0x65c] ;  /* 0x00019700ff027b82 */ /* 0x000e620000000800 */
[----:B------:R-:W-:Y:S01]  /*03b0*/  ELECT P0, URZ, PT ;  /* 0x00000000003f782f */ /* 0x000fe20003800000 */
[----:B------:R-:W-:Y:S01]  /*03c0*/  IMAD.MOV.U32 R3, RZ, RZ, RZ ;  /* 0x000000ffff037224 */ /* 0x000fe200078e00ff */
[----:B0-----:R-:W-:Y:S01]  /*03d0*/  UMOV UR4, 0x20 ;  /* 0x0000002000047882 */ /* 0x001fe20000000000 */
[----:B------:R-:W-:Y:S01]  /*03e0*/  NOP ;  /* 0x0000000000007918 */ /* 0x000fe20000000000 */
[----:B------:R-:W-:Y:S01]  /*03f0*/  NOP ;  /* 0x0000000000007918 */ /* 0x000fe20000000000 */
[----:B-----5:R-:W-:Y:S02]  /*0400*/  ISETP.NE.OR P0, PT, R0, RZ, !P0 ;  /* 0x000000ff0000720c */ /* 0x020fe40004705670 */
[----:B-1----:R-:W-:Y:S01]  /*0410*/  ISETP.NE.AND P2, PT, R2, 0x1, PT ;  /* 0x000000010200780c */ /* 0x002fe20003f45270 */
[----:B------:R-:W0:Y:S01]  /*0420*/  S2R R0, SR_CTAID.Y ;  /* 0x0000000000007919 */ /* 0x000e220000002600 */
[----:B------:R-:W1:Y:S09]  /*0430*/  S2R R2, SR_CTAID.X ;  /* 0x0000000000027919 */ /* 0x000e720000002500 */
[----:B------:R-:W-:Y:S01]  /*0440*/  VOTEU.ALL UP0, P0 ;  /* 0x00000000003f7886 */ /* 0x000fe20000000000 */
[----:B------:R-:W-:Y:S01]  /*0450*/  VOTEU.ALL UP1, P0 ;  /* 0x00000000003f7886 */ /* 0x000fe20000020000 */
[----:B------:R-:W1:Y:S01]  /*0460*/  @P2 LDC R7, c[0x0][0x10] ;  /* 0x00000400ff072b82 */ /* 0x000e620000000800 */
[----:B------:R-:W-:-:S02]  /*0470*/  @P2 IMAD.MOV.U32 R5, RZ, RZ, RZ ;  /* 0x000000ffff052224 */ /* 0x000fc400078e00ff */
[----:B------:R-:W-:Y:S01]  /*0480*/  @P2 IMAD.MOV.U32 R11, RZ, RZ, RZ ;  /* 0x000000ffff0b2224 */ /* 0x000fe200078e00ff */
[----:B------:R-:W-:Y:S01]  /*0490*/  @!UP0 UMOV UR6, 0x400 ;  /* 0x0000040000068882 */ /* 0x000fe20000000000 */
[----:B------:R-:W-:-:S04]  /*04a0*/  @!UP0 UIADD3 UR4, -UR4, 0x100000, URZ ;  /* 0x0010000004048890 */ /* 0x000fc8000fffe13f */
[----:B------:R-:W-:Y:S02]  /*04b0*/  @!UP0 USHF.L.U32 UR5, UR4, 0xb, URZ ;  /* 0x0000000b04058899 */ /* 0x000fe4000800063f */
[----:B------:R-:W-:Y:S01]  /*04c0*/  @!UP0 USHF.L.U32 UR4, UR4, 0x1, URZ ;  /* 0x0000000104048899 */ /* 0x000fe2000800063f */
[----:B------:R-:W5:Y:S08]  /*04d0*/  @!P2 LDC R9, c[0x0][0xc] ;  /* 0x00000300ff09ab82 */ /* 0x000f700000000800 */
[----:B------:R-:W2:Y:S01]  /*04e0*/  @!UP0 S2UR UR7, SR_CgaCtaId ;  /* 0x00000000000789c3 */ /* 0x000ea20000008800 */
[----:B0-----:R-:W-:-:S04]  /*04f0*/  @P2 IMAD.MOV.U32 R4, RZ, RZ, R0 ;  /* 0x000000ffff042224 */ /* 0x001fc800078e0000 */
[----:B-1----:R-:W-:-:S04]  /*0500*/  @P2 IMAD.WIDE.U32 R6, R2, R7, R4 ;  /* 0x0000000702062225 */ /* 0x002fc800078e0004 */
[----:B------:R-:W-:Y:S02]  /*0510*/  @P2 IMAD.MOV.U32 R16, RZ, RZ, R6 ;  /* 0x000000ffff102224 */ /* 0x000fe400078e0006 */
[----:B------:R-:W-:Y:S02]  /*0520*/  @P2 IMAD.IADD R17, R7, 0x1, R11 ;  /* 0x0000000107112824 */ /* 0x000fe400078e020b */
[----:B-----5:R-:W-:-:S04]  /*0530*/  @!P2 IMAD.WIDE.U32 R4, R9, R0, R2 ;  /* 0x000000000904a225 */ /* 0x020fc800078e0002 */
[----:B------:R-:W-:Y:S02]  /*0540*/  @!P2 IMAD.MOV.U32 R16, RZ, RZ, R4 ;  /* 0x000000ffff10a224 */ /* 0x000fe400078e0004 */
[----:B------:R-:W-:Y:S01]  /*0550*/  @!P2 IMAD.MOV.U32 R17, RZ, RZ, R5 ;  /* 0x000000ffff11a224 */ /* 0x000fe200078e0005 */
[----:B--2---:R-:W-:Y:S02]  /*0560*/  @!UP0 ULEA UR6, UR7, UR6, 0x18 ;  /* 0x0000000607068291 */ /* 0x004fe4000f8ec03f */
[----:B------:R0:W-:Y:S01]  /*0570*/  STL [R1+0x74], R16 ;  /* 0x0000741001007387 */ /* 0x0001e20000100800 */
[----:B------:R-:W-:-:S03]  /*0580*/  VOTEU.ALL UP0, P0 ;  /* 0x00000000003f7886 */ /* 0x000fc60000000000 */
[----:B------:R0:W-:Y:S04]  /*0590*/  STL [R1+0x70], R17 ;  /* 0x0000701101007387 */ /* 0x0001e80000100800 */
[----:B------:R-:W1:Y:S02]  /*05a0*/  FENCE.VIEW.ASYNC.S ;  /* 0x00000000000073c6 */ /* 0x000e640000000000 */
[----:B-1----:R0:W3:Y:S01]  /*05b0*/  @!UP0 SYNCS.EXCH.64 URZ, [UR6+0x40], UR4 ;  /* 0x00004004063f85b2 */ /* 0x0020e20008000100 */
[----:B------:R0:W3:Y:S01]  /*05c0*/  @!UP1 SYNCS.EXCH.64 URZ, [UR6+0x48], UR4 ;  /* 0x00004804063f95b2 */ /* 0x0000e20008000100 */
[----:B------:R-:W-:Y:S01]  /*05d0*/  NOP ;  /* 0x0000000000007918 */ /* 0x000fe20000000000 */
[----:B---34-:R-:W-:Y:S06]  /*05e0*/  BAR.SYNC.DEFER_BLOCKING 0x0 ;  /* 0x0000000000007b1d */ /* 0x018fec0000010000 */
[----:B0-----:R-:W-:Y:S05]  /*05f0*/  @!P1 BRA `(.L_x_3) ;  /* 0x000000e000d49947 */ /* 0x001fea0003800000 */
[----:B------:R-:W-:-:S06]  /*0600*/  UISETP.GT.U32.AND UP0, UPT, UR10, 0x1, UPT ;  /* 0x000000010a00788c */ /* 0x000fcc000bf04070 */
[----:B------:R-:W-:-:S13]  /*0610*/  PLOP3.LUT P0, PT, PT, PT, UP0, 0x80, 0x0 ;  /* 0x000000000000781c */ /* 0x000fda0003f0f008 */
[----:B------:R-:W-:Y:S05]  /*0620*/  @P0 EXIT ;  /* 0x000000000000094d */ /* 0x000fea0003800000 */
[----:B------:R-:W-:Y:S01]  /*0630*/  IMAD.MOV.U32 R6, RZ, RZ, -0x1 ;  /* 0xffffffffff067424 */ /* 0x000fe200078e00ff */
[----:B------:R-:W-:Y:S01]  /*0640*/  ULDC.64 UR4, c[0x0][0x650] ;  /* 0x0001940000047ab9 */ /* 0x000fe20000000a00 */
[----:B------:R-:W-:Y:S01]  /*0650*/  IMAD.MOV.U32 R5, RZ, RZ, -0x1 ;  /* 0xffffffffff057424 */ /* 0x000fe200078e00ff */
[----:B------:R-:W-:Y:S01]  /*0660*/  ISETP.GE.U32.AND P0, PT, R16, UR4, PT ;  /* 0x0000000410007c0c */ /* 0x000fe2000bf06070 */
[----:B------:R-:W-:Y:S01]  /*0670*/  UMOV UR24, 0xffffffff ;  /* 0xffffffff00187882 */ /* 0x000fe20000000000 */
[----:B------:R0:W-:Y:S01]  /*0680*/  STL [R1+0x7c], R6 ;  /* 0x00007c0601007387 */ /* 0x0001e20000100800 */
[----:B------:R-:W-:Y:S02]  /*0690*/  PRMT R4, RZ, 0x7610, R4 ;  /* 0x00007610ff047816 */ /* 0x000fe40000000004 */
[----:B------:R-:W-:Y:S01]  /*06a0*/  ISETP.GE.U32.AND.EX P0, PT, R17, UR5, PT, P0 ;  /* 0x0000000511007c0c */ /* 0x000fe2000bf06100 */
[----:B------:R0:W-:-:S12]  /*06b0*/  STL [R1+0x78], R5 ;  /* 0x0000780501007387 */ /* 0x0001d80000100800 */
[----:B0-----:R-:W-:Y:S05]  /*06c0*/  @P0 BRA `(.L_x_4) ;  /* 0x0000000400680947 */ /* 0x001fea0003800000 */
[----:B------:R-:W0:Y:S01]  /*06d0*/  LDC.64 R12, c[0x0][0x628] ;  /* 0x00018a00ff0c7b82 */ /* 0x000e220000000a00 */
[----:B------:R-:W-:Y:S02]  /*06e0*/  IMAD.MOV.U32 R4, RZ, RZ, R16 ;  /* 0x000000ffff047224 */ /* 0x000fe400078e0010 */
[----:B------:R-:W-:-:S05]  /*06f0*/  IMAD.MOV.U32 R5, RZ, RZ, R17 ;  /* 0x000000ffff057224 */ /* 0x000fca00078e0011 */
[----:B------:R-:W1:Y:S08]  /*0700*/  LDC R10, c[0x0][0x630] ;  /* 0x00018c00ff0a7b82 */ /* 0x000e700000000800 */
[----:B------:R-:W2:Y:S01]  /*0710*/  LDC.64 R14, c[0x0][0x620] ;  /* 0x00018800ff0e7b82 */ /* 0x000ea20000000a00 */
[----:B0-----:R-:W-:-:S04]  /*0720*/  ISETP.NE.U32.AND P0, PT, R12, RZ, PT ;  /* 0x000000ff0c00720c */ /* 0x001fc80003f05070 */
[----:B------:R-:W-:-:S13]  /*0730*/  ISETP.NE.AND.EX P0, PT, R13, RZ, PT, P0 ;  /* 0x000000ff0d00720c */ /* 0x000fda0003f05300 */
[----:B-12---:R-:W-:Y:S05]  /*0740*/  @!P0 BRA `(.L_x_5) ;  /* 0x0000000000288947 */ /* 0x006fea0003800000 */
[----:B------:R-:W0:Y:S02]  /*0750*/  LDC R9, c[0x0][0x634] ;  /* 0x00018d00ff097b82 */ /* 0x000e240000000800 */
[----:B0-----:R-:W-:-:S05]  /*0760*/  IADD3 R9, P0, R16, R9, RZ ;  /* 0x0000000910097210 */ /* 0x001fca0007f1e0ff */
[----:B------:R-:W-:-:S04]  /*0770*/  IMAD.X R11, RZ, RZ, R17, P0 ;  /* 0x000000ffff0b7224 */ /* 0x000fc800000e0611 */
[----:B------:R-:W-:-:S04]  /*0780*/  IMAD.WIDE.U32 R4, R11, R12, RZ ;  /* 0x0000000c0b047225 */ /* 0x000fc800078e00ff */
[----:B------:R-:W-:-:S04]  /*0790*/  IMAD.WIDE.U32 R6, P0, R9, R13, R4 ;  /* 0x0000000d09067225 */ /* 0x000fc80007800004 */
[----:B------:R-:W-:-:S04]  /*07a0*/  IMAD.WIDE.U32 R4, R9, R12, RZ ;  /* 0x0000000c09047225 */ /* 0x000fc800078e00ff */
[----:B------:R-:W-:Y:S01]  /*07b0*/  IMAD.X R9, RZ, RZ, RZ, P0 ;  /* 0x000000ffff097224 */ /* 0x000fe200000e06ff */
[----:B------:R-:W-:Y:S01]  /*07c0*/  IADD3 RZ, P0, R5, R6, RZ ;  /* 0x0000000605ff7210 */ /* 0x000fe20007f1e0ff */
[----:B------:R-:W-:-:S04]  /*07d0*/  IMAD.MOV.U32 R8, RZ, RZ, R7 ;  /* 0x000000ffff087224 */ /* 0x000fc800078e0007 */
[----:B------:R-:W-:-:S08]  /*07e0*/  IMAD.WIDE.U32.X R4, R11, R13, R8, P0 ;  /* 0x0000000d0b047225 */ /* 0x000fd000000e0408 */
.L_x_5:
[-CC-:B------:R-:W-:Y:S01]  /*07f0*/  SHF.R.U64 R24, R4, R10.reuse, R5.reuse ;  /* 0x0000000a04187219 */ /* 0x180fe20000001205 */
[----:B------:R-:W0:Y:S01]  /*0800*/  LDC R8, c[0x0][0x618] ;  /* 0x00018600ff087b82 */ /* 0x000e220000000800 */
[----:B------:R-:W-:Y:S01]  /*0810*/  SHF.R.U32.HI R4, RZ, R10, R5 ;  /* 0x0000000aff047219 */ /* 0x000fe20000011605 */
[----:B------:R-:W-:Y:S01]  /*0820*/  ULDC UR4, c[0x0][0x150] ;  /* 0x0000540000047ab9 */ /* 0x000fe20000000800 */
[----:B------:R-:W-:Y:S01]  /*0830*/  IADD3 R9, P0, RZ, -R24, RZ ;  /* 0x80000018ff097210 */ /* 0x000fe20007f1e0ff */
[----:B------:R-:W-:Y:S01]  /*0840*/  IMAD.MOV.U32 R5, RZ, RZ, R17 ;  /* 0x000000ffff057224 */ /* 0x000fe200078e0011 */
[----:B------:R-:W-:-:S03]  /*0850*/  I2FP.F32.U32 R3, R2 ;  /* 0x0000000200037245 */ /* 0x000fc60000201000 */
[----:B------:R-:W1:Y:S01]  /*0860*/  LDC.64 R18, c[0x0][0x640] ;  /* 0x00019000ff127b82 */ /* 0x000e620000000a00 */
[----:B------:R-:W-:Y:S02]  /*0870*/  IMAD.X R11, RZ, RZ, ~R4, P0 ;  /* 0x000000ffff0b7224 */ /* 0x000fe400000e0e04 */
[----:B------:R-:W-:Y:S01]  /*0880*/  FMUL R3, R3, UR4 ;  /* 0x0000000403037c20 */ /* 0x000fe20008400000 */
[----:B------:R-:W-:Y:S01]  /*0890*/  IMAD.MOV.U32 R4, RZ, RZ, R16 ;  /* 0x000000ffff047224 */ /* 0x000fe200078e0010 */
[----:B------:R-:W-:Y:S01]  /*08a0*/  ULDC UR4, c[0x0][0x154] ;  /* 0x0000550000047ab9 */ /* 0x000fe20000000800 */
[-C--:B------:R-:W-:Y:S02]  /*08b0*/  IMAD R6, R11, R14.reuse, RZ ;  /* 0x0000000e0b067224 */ /* 0x080fe400078e02ff */
[C---:B------:R-:W-:Y:S01]  /*08c0*/  IMAD.WIDE.U32 R4, R9.reuse, R14, R4 ;  /* 0x0000000e09047225 */ /* 0x040fe200078e0004 */
[----:B------:R-:W2:Y:S01]  /*08d0*/  LDC R10, c[0x0][0x608] ;  /* 0x00018200ff0a7b82 */ /* 0x000ea20000000800 */
[----:B------:R-:W3:Y:S02]  /*08e0*/  F2I.U32.TRUNC.NTZ R3, R3 ;  /* 0x0000000300037305 */ /* 0x000ee4000020f000 */
[----:B------:R-:W-:-:S04]  /*08f0*/  IMAD R9, R9, R15, R6 ;  /* 0x0000000f09097224 */ /* 0x000fc800078e0206 */
[----:B------:R-:W-:Y:S01]  /*0900*/  IMAD.IADD R5, R5, 0x1, R9 ;  /* 0x0000000105057824 */ /* 0x000fe200078e0209 */
[----:B------:R-:W4:Y:S01]  /*0910*/  LDC R7, c[0x0][0x144] ;  /* 0x00005100ff077b82 */ /* 0x000f220000000800 */
[----:B------:R-:W-:-:S03]  /*0920*/  IMAD.MOV.U32 R9, RZ, RZ, 0x1 ;  /* 0x00000001ff097424 */ /* 0x000fc600078e00ff */
[----:B0-----:R-:W-:Y:S02]  /*0930*/  SHF.R.U64 R12, R4, R8, R5 ;  /* 0x00000008040c7219 */ /* 0x001fe40000001205 */
[----:B------:R-:W-:Y:S02]  /*0940*/  I2FP.F32.U32 R4, R0 ;  /* 0x0000000000047245 */ /* 0x000fe40000201000 */
[----:B------:R-:W0:Y:S01]  /*0950*/  LDC R14, c[0x0][0x658] ;  /* 0x00019600ff0e7b82 */ /* 0x000e220000000800 */
[----:B-1----:R-:W-:Y:S01]  /*0960*/  ISETP.NE.U32.AND P0, PT, R18, RZ, PT ;  /* 0x000000ff1200720c */ /* 0x002fe20003f05070 */
[----:B---3--:R-:W-:Y:S02]  /*0970*/  IMAD.MOV R6, RZ, RZ, -R3 ;  /* 0x000000ffff067224 */ /* 0x008fe400078e0a03 */
[----:B------:R-:W-:Y:S01]  /*0980*/  FMUL R4, R4, UR4 ;  /* 0x0000000404047c20 */ /* 0x000fe20008400000 */
[----:B------:R-:W-:Y:S01]  /*0990*/  SHF.R.U32.HI R3, RZ, R8, R5 ;  /* 0x00000008ff037219 */ /* 0x000fe20000011605 */
[----:B------:R-:W-:Y:S01]  /*09a0*/  IMAD.MOV.U32 R5, RZ, RZ, -0x1 ;  /* 0xffffffffff057424 */ /* 0x000fe200078e00ff */
[----:B------:R-:W-:Y:S01]  /*09b0*/  ISETP.NE.AND.EX P0, PT, R19, RZ, PT, P0 ;  /* 0x000000ff1300720c */ /* 0x000fe20003f05300 */
[----:B------:R1:W3:Y:S01]  /*09c0*/  F2I.U32.TRUNC.NTZ R11, R4 ;  /* 0x00000004000b7305 */ /* 0x0002e2000020f000 */
[----:B------:R-:W1:Y:S01]  /*09d0*/  LDC R13, c[0x0][0x148] ;  /* 0x00005200ff0d7b82 */ /* 0x000e620000000800 */
[----:B--2---:R-:W-:-:S02]  /*09e0*/  SHF.R.U64 R23, R12, R10, R3 ;  /* 0x0000000a0c177219 */ /* 0x004fc40000001203 */
[----:B------:R-:W-:-:S05]  /*09f0*/  SHF.R.U32.HI R3, RZ, R10, R3 ;  /* 0x0000000aff037219 */ /* 0x000fca0000011603 */
[----:B------:R-:W2:Y:S01]  /*0a00*/  LDC R17, c[0x0][0x600] ;  /* 0x00018000ff117b82 */ /* 0x000ea20000000800 */
[----:B----4-:R-:W-:-:S07]  /*0a10*/  IMAD R8, R7, R6, R2 ;  /* 0x0000000607087224 */ /* 0x010fce00078e0202 */
[----:B------:R-:W4:Y:S01]  /*0a20*/  LDC R16, c[0x0][0x648] ;  /* 0x00019200ff107b82 */ /* 0x000f220000000800 */
[-C--:B0-----:R-:W-:Y:S02]  /*0a30*/  SHF.L.U32 R2, R5, R14.reuse, RZ ;  /* 0x0000000e05027219 */ /* 0x081fe400000006ff */
[--C-:B------:R-:W-:Y:S02]  /*0a40*/  SHF.R.U64 R22, R23, R14, R3.reuse ;  /* 0x0000000e17167219 */ /* 0x100fe40000001203 */
[----:B------:R-:W-:Y:S02]  /*0a50*/  LOP3.LUT R10, RZ, R2, RZ, 0x33, !PT ;  /* 0x00000002ff0a7212 */ /* 0x000fe400078e33ff */
[-C--:B------:R-:W-:Y:S01]  /*0a60*/  SHF.R.U32.HI R3, RZ, R14.reuse, R3 ;  /* 0x0000000eff037219 */ /* 0x080fe20000011603 */
[----:B------:R-:W0:Y:S01]  /*0a70*/  LDC R21, c[0x0][0x638] ;  /* 0x00018e00ff157b82 */ /* 0x000e220000000800 */
[----:B------:R-:W-:Y:S01]  /*0a80*/  SHF.L.U32 R9, R9, R14, RZ ;  /* 0x0000000e09097219 */ /* 0x000fe200000006ff */
[----:B------:R-:W-:-:S06]  /*0a90*/  IMAD.MOV.U32 R2, RZ, RZ, R22 ;  /* 0x000000ffff027224 */ /* 0x000fcc00078e0016 */
[----:B------:R-:W0:Y:S01]  /*0aa0*/  LDC R20, c[0x0][0x610] ;  /* 0x00018400ff147b82 */ /* 0x000e220000000800 */
[----:B-1-3--:R-:W-:Y:S05]  /*0ab0*/  @!P0 BRA `(.L_x_6) ;  /* 0x0000000000288947 */ /* 0x00afea0003800000 */
[----:B------:R-:W1:Y:S02]  /*0ac0*/  LDC R7, c[0x0][0x64c] ;  /* 0x00019300ff077b82 */ /* 0x000e640000000800 */
[----:B-1----:R-:W-:-:S05]  /*0ad0*/  IADD3 R7, P0, R22, R7, RZ ;  /* 0x0000000716077210 */ /* 0x002fca0007f1e0ff */
        /* <DEDUP_REMOVED lines=8> */
.L_x_6:
[----:B----4-:R-:W-:Y:S01]  /*0b60*/  SHF.R.U64 R2, R2, R16, R3 ;  /* 0x0000001002027219 */ /* 0x010fe20000001203 */
[----:B--2---:R-:W-:Y:S01]  /*0b70*/  VIADD R3, R17, 0xffffffff ;  /* 0xffffffff11037836 */ /* 0x004fe20000000000 */
[----:B------:R-:W-:Y:S01]  /*0b80*/  LOP3.LUT R10, R23, R10, RZ, 0xc0, !PT ;  /* 0x0000000a170a7212 */ /* 0x000fe200078ec0ff */
[----:B------:R-:W-:Y:S01]  /*0b90*/  IMAD.MOV R11, RZ, RZ, -R11 ;  /* 0x000000ffff0b7224 */ /* 0x000fe200078e0a0b */
[----:B------:R-:W-:Y:S01]  /*0ba0*/  R2UR UR24, R24 ;  /* 0x00000000181872ca */ /* 0x000fe200000e0000 */
[----:B------:R-:W-:Y:S01]  /*0bb0*/  IMAD.MOV R4, RZ, RZ, -R2 ;  /* 0x000000ffff047224 */ /* 0x000fe200078e0a02 */
[----:B------:R-:W-:Y:S01]  /*0bc0*/  LOP3.LUT R3, R12, R3, RZ, 0xc0, !PT ;  /* 0x000000030c037212 */ /* 0x000fe200078ec0ff */
[----:B------:R-:W-:Y:S02]  /*0bd0*/  @P2 IMAD R8, R13, R11, R0 ;  /* 0x0000000b0d082224 */ /* 0x000fe400078e0200 */
[----:B------:R-:W-:Y:S02]  /*0be0*/  IMAD R9, R9, R2, R10 ;  /* 0x0000000209097224 */ /* 0x000fe400078e020a */
[----:B0-----:R-:W-:-:S02]  /*0bf0*/  IMAD R0, R4, R21, R22 ;  /* 0x0000001504007224 */ /* 0x001fc400078e0216 */
[----:B------:R-:W-:Y:S02]  /*0c00*/  IMAD R8, R9, R20, R8 ;  /* 0x0000001409087224 */ /* 0x000fe400078e0208 */
[----:B------:R-:W-:Y:S02]  /*0c10*/  IMAD R3, R0, R17, R3 ;  /* 0x0000001100037224 */ /* 0x000fe400078e0203 */
[----:B------:R-:W-:-:S03]  /*0c20*/  IMAD.MOV.U32 R4, RZ, RZ, 0x1 ;  /* 0x00000001ff047424 */ /* 0x000fc600078e00ff */
[----:B------:R-:W-:Y:S02]  /*0c30*/  SEL R2, R3, R8, !P2 ;  /* 0x0000000803027207 */ /* 0x000fe40005000000 */
[----:B------:R-:W-:-:S03]  /*0c40*/  SEL R0, R8, R3, !P2 ;  /* 0x0000000308007207 */ /* 0x000fc60005000000 */
[----:B------:R0:W-:Y:S04]  /*0c50*/  STL [R1+0x78], R2 ;  /* 0x0000780201007387 */ /* 0x0001e80000100800 */
[----:B------:R0:W-:Y:S02]  /*0c60*/  STL [R1+0x7c], R0 ;  /* 0x00007c0001007387 */ /* 0x0001e40000100800 */
.L_x_4:
[----:B------:R-:W-:-:S08]  /*0c70*/  NOP ;  /* 0x0000000000007918 */ /* 0x000fd00000000000 */
[----:B------:R-:W1:Y:S02]  /*0c80*/  USETMAXREG.TRY_ALLOC.CTAPOOL UP0, 0xe8 ;  /* 0x000000e8000079c8 */ /* 0x000e640008000600 */
[----:B-1----:R-:W-:-:S13]  /*0c90*/  PLOP3.LUT P0, PT, PT, PT, UP0, 0x80, 0x0 ;  /* 0x000000000000781c */ /* 0x002fda0003f0f008 */
[----:B------:R-:W-:Y:S05]  /*0ca0*/  @!P0 BRA `(.L_x_4) ;  /* 0xfffffffc00f08947 */ /* 0x000fea000383ffff */
[----:B------:R-:W-:Y:S01]  /*0cb0*/  ULDC.64 UR4, c[0x0][0x598] ;  /* 0x0001660000047ab9 */ /* 0x000fe20000000a00 */
[----:B------:R-:W-:Y:S01]  /*0cc0*/  ULDC.64 UR20, c[0x0][0x208] ;  /* 0x0000820000147ab9 */ /* 0x000fe20000000a00 */
[----:B------:R-:W-:-:S04]  /*0cd0*/  ISETP.NE.U32.AND P0, PT, RZ, UR4, PT ;  /* 0x00000004ff007c0c */ /* 0x000fc8000bf05070 */
[----:B------:R-:W-:-:S13]  /*0ce0*/  ISETP.NE.AND.EX P0, PT, RZ, UR5, PT, P0 ;  /* 0x00000005ff007c0c */ /* 0x000fda000bf05300 */
[----:B------:R-:W-:Y:S05]  /*0cf0*/  @!P0 BRA `(.L_x_7) ;  /* 0x0000000000208947 */ /* 0x000fea0003800000 */
[----:B0-----:R-:W0:Y:S02]  /*0d00*/  LDC.64 R2, c[0x0][0x598] ;  /* 0x00016600ff027b82 */ /* 0x001e240000000a00 */
[----:B0-----:R-:W2:Y:S02]  /*0d10*/  LDG.E.64 R2, desc[UR20][R2.64] ;  /* 0x0000001402027981 */ /* 0x001ea4000c1e1b00 */
[----:B--2---:R-:W-:-:S04]  /*0d20*/  ISETP.NE.U32.AND P0, PT, R2, RZ, PT ;  /* 0x000000ff0200720c */ /* 0x004fc80003f05070 */
[----:B------:R-:W-:-:S13]  /*0d30*/  ISETP.NE.AND.EX P0, PT, R3, RZ, PT, P0 ;  /* 0x000000ff0300720c */ /* 0x000fda0003f05300 */
[----:B------:R-:W-:Y:S05]  /*0d40*/  @!P0 BRA `(.L_x_7) ;  /* 0x00000000000c8947 */ /* 0x000fea0003800000 */
[----:B------:R-:W2:Y:S02]  /*0d50*/  LD.E R2, desc[UR20][R2.64] ;  /* 0x0000001402027980 */ /* 0x000ea4000c101900 */
[----:B--2---:R-:W-:Y:S01]  /*0d60*/  R2UR UR22, R2 ;  /* 0x00000000021672ca */ /* 0x004fe200000e0000 */
[----:B------:R-:W-:-:S14]  /*0d70*/  BRA `(.L_x_8) ;  /* 0x0000000000247947 */ /* 0x000fdc0003800000 */
.L_x_7:
[----:B------:R-:W-:Y:S02]  /*0d80*/  ULDC.64 UR4, c[0x0][0x588] ;  /* 0x0001620000047ab9 */ /* 0x000fe40000000a00 */
[----:B------:R-:W-:-:S04]  /*0d90*/  ISETP.NE.U32.AND P0, PT, RZ, UR4, PT ;  /* 0x00000004ff007c0c */ /* 0x000fc8000bf05070 */
[----:B------:R-:W-:-:S13]  /*0da0*/  ISETP.NE.AND.EX P0, PT, RZ, UR5, PT, P0 ;  /* 0x00000005ff007c0c */ /* 0x000fda000bf05300 */
[----:B------:R-:W-:Y:S05]  /*0db0*/  @!P0 BRA `(.L_x_9) ;  /* 0x0000000000108947 */ /* 0x000fea0003800000 */
[----:B0-----:R-:W0:Y:S02]  /*0dc0*/  LDC.64 R2, c[0x0][0x588] ;  /* 0x00016200ff027b82 */ /* 0x001e240000000a00 */
[----:B0-----:R-:W2:Y:S02]  /*0dd0*/  LDG.E R2, desc[UR20][R2.64] ;  /* 0x0000001402027981 */ /* 0x001ea4000c1e1900 */
[----:B--2---:R-:W-:Y:S01]  /*0de0*/  R2UR UR22, R2 ;  /* 0x00000000021672ca */ /* 0x004fe200000e0000 */
[----:B------:R-:W-:-:S14]  /*0df0*/  BRA `(.L_x_8) ;  /* 0x0000000000047947 */ /* 0x000fdc0003800000 */
.L_x_9:
[----:B------:R-:W-:-:S05]  /*0e00*/  ULDC UR22, c[0x0][0x580] ;  /* 0x0001600000167ab9 */ /* 0x000fca0000000800 */
.L_x_8:
[----:B------:R-:W-:Y:S02]  /*0e10*/  ULDC.64 UR4, c[0x0][0x5a0] ;  /* 0x0001680000047ab9 */ /* 0x000fe40000000a00 */
        /* <DEDUP_REMOVED lines=11> */
.L_x_10:
        /* <DEDUP_REMOVED lines=8> */
.L_x_12:
[----:B------:R-:W-:-:S05]  /*0f50*/  ULDC UR23, c[0x0][0x584] ;  /* 0x0001610000177ab9 */ /* 0x000fca0000000800 */
.L_x_11:
[----:B------:R-:W-:-:S13]  /*0f60*/  LOP3.LUT P0, RZ, R4, 0xff, RZ, 0xc0, !PT ;  /* 0x000000ff04ff7812 */ /* 0x000fda000780c0ff */
[----:B------:R-:W-:Y:S05]  /*0f70*/  @!P0 EXIT ;  /* 0x000000000000894d */ /* 0x000fea0003800000 */
[----:B------:R-:W-:Y:S01]  /*0f80*/  ULDC UR4, c[0x0][0x28c] ;  /* 0x0000a30000047ab9 */ /* 0x000fe20000000800 */
[----:B------:R-:W-:Y:S02]  /*0f90*/  ULOP3.LUT UR25, UR13, 0x1, URZ, 0xfc, !UPT ;  /* 0x000000010d197892 */ /* 0x000fe4000f8efc3f */
[----:B------:R-:W-:-:S04]  /*0fa0*/  UIADD3 UR4, UR4, 0x7f, URZ ;  /* 0x0000007f04047890 */ /* 0x000fc8000fffe03f */
[----:B------:R-:W-:-:S04]  /*0fb0*/  USHF.R.S32.HI UR5, URZ, 0x1f, UR4 ;  /* 0x0000001f3f057899 */ /* 0x000fc80008011404 */
[----:B------:R-:W-:-:S03]  /*0fc0*/  ULEA.HI UR5, UR5, UR4, URZ, 0x7 ;  /* 0x0000000405057291 */ /* 0x000fc6000f8f383f */
[----:B------:R-:W-:Y:S01]  /*0fd0*/  UMOV UR4, URZ ;  /* 0x0000003f00047c82 */ /* 0x000fe20008000000 */
[----:B------:R-:W-:-:S03]  /*0fe0*/  USHF.R.S32.HI UR12, URZ, 0x7, UR5 ;  /* 0x000000073f0c7899 */ /* 0x000fc60008011405 */
[----:B------:R-:W-:-:S09]  /*0ff0*/  UMOV UR5, URZ ;  /* 0x0000003f00057c82 */ /* 0x000fd20008000000 */
.L_x_293:
[----:B0-----:R-:W0:Y:S01]  /*1000*/  S2R R0, SR_TID.X ;  /* 0x0000000000007919 */ /* 0x001e220000002100 */
[----:B-1----:R-:W1:Y:S01]  /*1010*/  S2UR UR11, SR_CgaCtaId ;  /* 0x00000000000b79c3 */ /* 0x002e620000008800 */
[----:B------:R-:W-:Y:S01]  /*1020*/  UMOV UR14, 0x400 ;  /* 0x00000400000e7882 */ /* 0x000fe20000000000 */
[----:B------:R-:W-:Y:S01]  /*1030*/  UMOV UR6, URZ ;  /* 0x0000003f00067c82 */ /* 0x000fe20008000000 */
[----:B------:R-:W-:Y:S01]  /*1040*/  STL [R1+0x6c], RZ ;  /* 0x00006cff01007387 */ /* 0x000fe20000100800 */
[----:B------:R-:W-:Y:S01]  /*1050*/  UMOV UR7, URZ ;  /* 0x0000003f00077c82 */ /* 0x000fe20008000000 */
[----:B------:R-:W-:Y:S01]  /*1060*/  UMOV UR8, URZ ;  /* 0x0000003f00087c82 */ /* 0x000fe20008000000 */
[----:B------:R-:W-:Y:S01]  /*1070*/  UMOV UR16, UR5 ;  /* 0x0000000500107c82 */ /* 0x000fe20008000000 */
[----:B------:R-:W-:Y:S01]  /*1080*/  STL [R1+0x68], RZ ;  /* 0x000068ff01007387 */ /* 0x000fe20000100800 */
[----:B--2---:R-:W2:Y:S01]  /*1090*/  LDC R2, c[0x0][0x28c] ;  /* 0x0000a300ff027b82 */ /* 0x004ea20000000800 */
[----:B------:R-:W-:Y:S01]  /*10a0*/  UMOV UR17, UR4 ;  /* 0x0000000400117c82 */ /* 0x000fe20008000000 */
[----:B------:R-:W-:Y:S01]  /*10b0*/  CS2R R4, SRZ ;  /* 0x0000000000047805 */ /* 0x000fe2000001ff00 */
[----:B------:R-:W-:Y:S01]  /*10c0*/  STL [R1+0x64], RZ ;  /* 0x000064ff01007387 */ /* 0x000fe20000100800 */
[----:B------:R-:W-:-:S02]  /*10d0*/  CS2R R6, SRZ ;  /* 0x0000000000067805 */ /* 0x000fc4000001ff00 */
[----:B------:R-:W-:Y:S02]  /*10e0*/  CS2R R8, SRZ ;  /* 0x0000000000087805 */ /* 0x000fe4000001ff00 */
[----:B------:R-:W-:Y:S01]  /*10f0*/  CS2R R10, SRZ ;  /* 0x00000000000a7805 */ /* 0x000fe2000001ff00 */
[----:B------:R-:W-:Y:S01]  /*1100*/  STL [R1+0x60], RZ ;  /* 0x000060ff01007387 */ /* 0x000fe20000100800 */
[----:B------:R-:W-:Y:S02]  /*1110*/  CS2R R12, SRZ ;  /* 0x00000000000c7805 */ /* 0x000fe4000001ff00 */
[----:B------:R-:W-:Y:S02]  /*1120*/  CS2R R14, SRZ ;  /* 0x00000000000e7805 */ /* 0x000fe4000001ff00 */
[----:B------:R-:W-:Y:S01]  /*1130*/  CS2R R16, SRZ ;  /* 0x0000000000107805 */ /* 0x000fe2000001ff00 */
[----:B------:R-:W-:Y:S01]  /*1140*/  STL [R1+0x5c], RZ ;  /* 0x00005cff01007387 */ /* 0x000fe20000100800 */
[----:B------:R-:W-:-:S02]  /*1150*/  CS2R R18, SRZ ;  /* 0x0000000000127805 */ /* 0x000fc4000001ff00 */
[----:B------:R-:W-:Y:S02]  /*1160*/  CS2R R20, SRZ ;  /* 0x0000000000147805 */ /* 0x000fe4000001ff00 */
[----:B------:R-:W-:Y:S01]  /*1170*/  CS2R R22, SRZ ;  /* 0x0000000000167805 */ /* 0x000fe2000001ff00 */
[----:B------:R-:W-:Y:S01]  /*1180*/  STL [R1+0x58], RZ ;  /* 0x000058ff01007387 */ /* 0x000fe20000100800 */
[----:B-1----:R-:W-:Y:S01]  /*1190*/  ULEA UR14, UR11, UR14, 0x18 ;  /* 0x0000000e0b0e7291 */ /* 0x002fe2000f8ec03f */
[----:B------:R-:W-:Y:S02]  /*11a0*/  CS2R R152, SRZ ;  /* 0x0000000000987805 */ /* 0x000fe4000001ff00 */
[----:B------:R-:W-:Y:S01]  /*11b0*/  CS2R R154, SRZ ;  /* 0x00000000009a7805 */ /* 0x000fe2000001ff00 */
[----:B------:R-:W-:Y:S01]  /*11c0*/  STL [R1+0x54], RZ ;  /* 0x000054ff01007387 */ /* 0x000fe20000100800 */
[----:B------:R-:W-:Y:S02]  /*11d0*/  CS2R R156, SRZ ;  /* 0x00000000009c7805 */ /* 0x000fe4000001ff00 */
[----:B------:R-:W-:-:S02]  /*11e0*/  CS2R R158, SRZ ;  /* 0x00000000009e7805 */ /* 0x000fc4000001ff00 */
[----:B------:R-:W-:Y:S02]  /*11f0*/  CS2R R160, SRZ ;  /* 0x0000000000a07805 */ /* 0x000fe4000001ff00 */
[----:B0-----:R-:W-:Y:S01]  /*1200*/  LOP3.LUT R0, R0, 0x80, RZ, 0xc0, !PT ;  /* 0x0000008000007812 */ /* 0x001fe200078ec0ff */
[----:B------:R-:W-:Y:S01]  /*1210*/  STL [R1+0x50], RZ ;  /* 0x000050ff01007387 */ /* 0x000fe20000100800 */
[----:B--2---:R-:W-:Y:S02]  /*1220*/  ISETP.GE.AND P0, PT, R2, 0x1, PT ;  /* 0x000000010200780c */ /* 0x004fe40003f06270 */
[----:B------:R-:W-:Y:S02]  /*1230*/  CS2R R2, SRZ ;  /* 0x0000000000027805 */ /* 0x000fe4000001ff00 */
[----:B------:R-:W-:Y:S01]  /*1240*/  SHF.R.U32.HI R0, RZ, 0x7, R0 ;  /* 0x00000007ff007819 */ /* 0x000fe20000011600 */
        /* <DEDUP_REMOVED lines=8> */
[----:B------:R-:W0:Y:S01]  /*12d0*/  SHFL.IDX PT, R0, R0, RZ, 0x1f ;  /* 0x00001fff00007589 */ /* 0x000e2200000e0000 */
[----:B------:R-:W-:-:S02]  /*12e0*/  CS2R R174, SRZ ;  /* 0x0000000000ae7805 */ /* 0x000fc4000001ff00 */
[----:B------:R-:W-:Y:S02]  /*12f0*/  CS2R R176, SRZ ;  /* 0x0000000000b07805 */ /* 0x000fe4000001ff00 */
[----:B------:R-:W-:Y:S01]  /*1300*/  CS2R R178, SRZ ;  /* 0x0000000000b27805 */ /* 0x000fe2000001ff00 */
[----:B------:R1:W-:Y:S01]  /*1310*/  STL [R1+0x44], RZ ;  /* 0x000044ff01007387 */ /* 0x0003e20000100800 */
[----:B------:R-:W-:Y:S02]  /*1320*/  CS2R R180, SRZ ;  /* 0x0000000000b47805 */ /* 0x000fe4000001ff00 */
[----:B------:R-:W-:Y:S02]  /*1330*/  CS2R R182, SRZ ;  /* 0x0000000000b67805 */ /* 0x000fe4000001ff00 */
[----:B------:R-:W-:Y:S01]  /*1340*/  CS2R R184, SRZ ;  /* 0x0000000000b87805 */ /* 0x000fe2000001ff00 */
[----:B------:R1:W-:Y:S01]  /*1350*/  STL [R1+0x40], RZ ;  /* 0x000040ff01007387 */ /* 0x0003e20000100800 */
        /* <DEDUP_REMOVED lines=14> */
[----:B------:R-:W-:Y:S02]  /*1440*/  CS2R R208, SRZ ;  /* 0x0000000000d07805 */ /* 0x000fe4000001ff00 */
[----:B0-----:R-:W-:Y:S01]  /*1450*/  R2UR UR9, R0 ;  /* 0x00000000000972ca */ /* 0x001fe200000e0000 */
[----:B------:R1:W-:Y:S01]  /*1460*/  STL [R1+0x30], RZ ;  /* 0x000030ff01007387 */ /* 0x0003e20000100800 */
[----:B------:R-:W-:Y:S01]  /*1470*/  IMAD.MOV.U32 R0, RZ, RZ, RZ ;  /* 0x000000ffff007224 */ /* 0x000fe200078e00ff */
[----:B------:R-:W-:-:S02]  /*1480*/  CS2R R210, SRZ ;  /* 0x0000000000d27805 */ /* 0x000fc4000001ff00 */
[----:B------:R-:W-:Y:S01]  /*1490*/  CS2R R212, SRZ ;  /* 0x0000000000d47805 */ /* 0x000fe2000001ff00 */
[----:B------:R1:W-:Y:S01]  /*14a0*/  STL [R1+0x2c], RZ ;  /* 0x00002cff01007387 */ /* 0x0003e20000100800 */
[----:B------:R-:W-:Y:S02]  /*14b0*/  CS2R R214, SRZ ;  /* 0x0000000000d67805 */ /* 0x000fe4000001ff00 */
[----:B------:R-:W-:Y:S02]  /*14c0*/  CS2R R216, SRZ ;  /* 0x0000000000d87805 */ /* 0x000fe4000001ff00 */
[----:B------:R-:W-:Y:S01]  /*14d0*/  CS2R R218, SRZ ;  /* 0x0000000000da7805 */ /* 0x000fe2000001ff00 */
[----:B------:R1:W-:Y:S01]  /*14e0*/  STL [R1+0x28], RZ ;  /* 0x000028ff01007387 */ /* 0x0003e20000100800 */
[----:B------:R-:W-:Y:S02]  /*14f0*/  CS2R R220, SRZ ;  /* 0x0000000000dc7805 */ /* 0x000fe4000001ff00 */
[----:B------:R-:W-:-:S02]  /*1500*/  CS2R R222, SRZ ;  /* 0x0000000000de7805 */ /* 0x000fc4000001ff00 */
[----:B------:R-:W-:Y:S01]  /*1510*/  CS2R R224, SRZ ;  /* 0x0000000000e07805 */ /* 0x000fe2000001ff00 */
[----:B------:R1:W-:Y:S01]  /*1520*/  STL [R1+0x24], RZ ;  /* 0x000024ff01007387 */ /* 0x0003e20000100800 */
[----:B------:R-:W-:Y:S01]  /*1530*/  ULEA.HI UR10, UR9, UR9, URZ, 0x1 ;  /* 0x00000009090a7291 */ /* 0x000fe2000f8f083f */
[----:B------:R-:W-:Y:S01]  /*1540*/  CS2R R226, SRZ ;  /* 0x0000000000e27805 */ /* 0x000fe2000001ff00 */
[----:B------:R-:W-:Y:S01]  /*1550*/  IMAD.MOV.U32 R228, RZ, RZ, RZ ;  /* 0x000000ffffe47224 */ /* 0x000fe200078e00ff */
[----:B------:R1:W-:Y:S01]  /*1560*/  STL [R1+0x20], RZ ;  /* 0x000020ff01007387 */ /* 0x0003e20000100800 */
[----:B------:R-:W-:Y:S01]  /*1570*/  ULOP3.LUT UR10, UR10, 0x7fffe, URZ, 0xc0, !UPT ;  /* 0x0007fffe0a0a7892 */ /* 0x000fe2000f8ec03f */
[----:B------:R-:W-:Y:S02]  /*1580*/  CS2R R24, SRZ ;  /* 0x0000000000187805 */ /* 0x000fe4000001ff00 */
[----:B------:R-:W-:Y:S01]  /*1590*/  CS2R R26, SRZ ;  /* 0x00000000001a7805 */ /* 0x000fe2000001ff00 */
[----:B------:R1:W-:Y:S01]  /*15a0*/  STL [R1+0x1c], RZ ;  /* 0x00001cff01007387 */ /* 0x0003e20000100800 */
[----:B------:R-:W-:Y:S01]  /*15b0*/  UIADD3 UR10, UR9, -UR10, URZ ;  /* 0x8000000a090a7290 */ /* 0x000fe2000fffe03f */
[----:B------:R-:W-:-:S02]  /*15c0*/  CS2R R28, SRZ ;  /* 0x00000000001c7805 */ /* 0x000fc4000001ff00 */
[----:B---34-:R-:W-:Y:S01]  /*15d0*/  CS2R R30, SRZ ;  /* 0x00000000001e7805 */ /* 0x018fe2000001ff00 */
[----:B------:R1:W-:Y:S01]  /*15e0*/  STL [R1+0x18], RZ ;  /* 0x000018ff01007387 */ /* 0x0003e20000100800 */
[----:B------:R-:W-:Y:S01]  /*15f0*/  ULEA UR10, UR10, UR14, 0xd ;  /* 0x0000000e0a0a7291 */ /* 0x000fe2000f8e683f */
[----:B------:R-:W-:Y:S02]  /*1600*/  CS2R R32, SRZ ;  /* 0x0000000000207805 */ /* 0x000fe4000001ff00 */
[----:B------:R-:W-:Y:S01]  /*1610*/  CS2R R34, SRZ ;  /* 0x0000000000227805 */ /* 0x000fe2000001ff00 */
[----:B------:R1:W-:Y:S01]  /*1620*/  STL [R1+0x14], RZ ;  /* 0x000014ff01007387 */ /* 0x0003e20000100800 */
[----:B------:R-:W-:Y:S01]  /*1630*/  UIADD3 UR10, UR10, 0x100, URZ ;  /* 0x000001000a0a7890 */ /* 0x000fe2000fffe03f */
[----:B------:R-:W-:Y:S02]  /*1640*/  CS2R R36, SRZ ;  /* 0x0000000000247805 */ /* 0x000fe4000001ff00 */
[----:B------:R-:W-:Y:S01]  /*1650*/  CS2R R38, SRZ ;  /* 0x0000000000267805 */ /* 0x000fe2000001ff00 */
[----:B------:R1:W-:Y:S01]  /*1660*/  STL [R1+0x10], RZ ;  /* 0x000010ff01007387 */ /* 0x0003e20000100800 */
[----:B------:R-:W-:Y:S01]  /*1670*/  USHF.R.U32.HI UR10, URZ, 0x4, UR10 ;  /* 0x000000043f0a7899 */ /* 0x000fe2000801160a */
[----:B------:R-:W-:-:S02]  /*1680*/  CS2R R40, SRZ ;  /* 0x0000000000287805 */ /* 0x000fc4000001ff00 */
[----:B------:R-:W-:Y:S01]  /*1690*/  CS2R R42, SRZ ;  /* 0x00000000002a7805 */ /* 0x000fe2000001ff00 */
[----:B------:R1:W-:Y:S01]  /*16a0*/  STL [R1+0xc], RZ ;  /* 0x00000cff01007387 */ /* 0x0003e20000100800 */
[----:B------:R-:W-:Y:S01]  /*16b0*/  ULOP3.LUT UR15, UR10, 0x3fff, URZ, 0xc0, !UPT ;  /* 0x00003fff0a0f7892 */ /* 0x000fe2000f8ec03f */
        /* <DEDUP_REMOVED lines=10> */
[----:B------:R1:W-:Y:S01]  /*1760*/  STL [R1], RZ ;  /* 0x000000ff01007387 */ /* 0x0003e20000100800 */
[----:B------:R-:W-:Y:S02]  /*1770*/  CS2R R60, SRZ ;  /* 0x00000000003c7805 */ /* 0x000fe4000001ff00 */
[----:B------:R-:W-:Y:S02]  /*1780*/  CS2R R62, SRZ ;  /* 0x00000000003e7805 */ /* 0x000fe4000001ff00 */
[----:B------:R-:W-:Y:S02]  /*1790*/  CS2R R64, SRZ ;  /* 0x0000000000407805 */ /* 0x000fe4000001ff00 */
[----:B------:R-:W-:-:S02]  /*17a0*/  CS2R R66, SRZ ;  /* 0x0000000000427805 */ /* 0x000fc4000001ff00 */
[----:B------:R-:W-:Y:S02]  /*17b0*/  CS2R R68, SRZ ;  /* 0x0000000000447805 */ /* 0x000fe4000001ff00 */
[----:B------:R-:W-:Y:S02]  /*17c0*/  CS2R R70, SRZ ;  /* 0x0000000000467805 */ /* 0x000fe4000001ff00 */
        /* <DEDUP_REMOVED lines=39> */
[----:B------:R-:W-:Y:S01]  /*1a40*/  CS2R R150, SRZ ;  /* 0x0000000000967805 */ /* 0x000fe2000001ff00 */
[----:B-1----:R-:W-:Y:S06]  /*1a50*/  @!P0 BRA `(.L_x_13) ;  /* 0x0000001000948947 */ /* 0x002fec0003800000 */
[----:B------:R-:W-:-:S06]  /*1a60*/  UISETP.NE.AND UP0, UPT, UR25, 0x3, UPT ;  /* 0x000000031900788c */ /* 0x000fcc000bf05270 */
[----:B------:R-:W-:-:S13]  /*1a70*/  PLOP3.LUT P1, PT, PT, PT, UP0, 0x80, 0x0 ;  /* 0x000000000000781c */ /* 0x000fda0003f2f008 */
[----:B------:R-:W-:Y:S05]  /*1a80*/  @!P1 BRA `(.L_x_14) ;  /* 0x0000000000049947 */ /* 0x000fea0003800000 */
[----:B------:R-:W-:Y:S01]  /*1a90*/  BPT.TRAP 0x1 ;  /* 0x000000040000795c */ /* 0x000fe20000300000 */
.L_x_14:
[----:B------:R-:W-:Y:S01]  /*1aa0*/  ULEA UR6, UR5, UR14, 0x3 ;  /* 0x0000000e05067291 */ /* 0x000fe2000f8e183f */
[----:B------:R-:W-:-:S05]  /*1ab0*/  IMAD.U32 R0, RZ, RZ, UR4 ;  /* 0x00000004ff007e24 */ /* 0x000fca000f8e00ff */
[----:B------:R-:W-:-:S04]  /*1ac0*/  SHF.L.U32 R0, R0, 0x1f, RZ ;  /* 0x0000001f00007819 */ /* 0x000fc800000006ff */
[----:B------:R0:W1:Y:S01]  /*1ad0*/  SYNCS.PHASECHK.TRANS64.TRYWAIT P0, [UR6], R0 ;  /* 0x00000000ff0075a7 */ /* 0x0000620008000146 */
[----:B------:R-:W-:Y:S05]  /*1ae0*/  @!P1 BRA `(.L_x_15) ;  /* 0x0000000000049947 */ /* 0x000fea0003800000 */
[----:B------:R-:W-:Y:S01]  /*1af0*/  BPT.TRAP 0x1 ;  /* 0x000000040000795c */ /* 0x000fe20000300000 */
.L_x_15:
[----:B-1----:R-:W-:Y:S05]  /*1b00*/  @P0 BRA `(.L_x_16) ;  /* 0x0000000000080947 */ /* 0x002fea0003800000 */
[----:B------:R-:W1:Y:S02]  /*1b10*/  SYNCS.PHASECHK.TRANS64.TRYWAIT P0, [UR6], R0 ;  /* 0x00000000ff0075a7 */ /* 0x000e640008000146 */
[----:B-1----:R-:W-:Y:S05]  /*1b20*/  @!P0 BRA `(.L_x_17) ;  /* 0x000000e4001c8947 */ /* 0x002fea0003800000 */
.L_x_16:
[----:B------:R-:W-:Y:S01]  /*1b30*/  UIADD3 UR6, UR14, 0xc100, URZ ;  /* 0x0000c1000e067890 */ /* 0x000fe2000fffe03f */
[----:B------:R-:W-:Y:S01]  /*1b40*/  WARPGROUP.ARRIVE ;  /* 0x00000000000079c5 */ /* 0x000fe20000000000 */
[----:B------:R-:W-:Y:S01]  /*1b50*/  ULOP3.LUT UR8, UR15, 0x10000, URZ, 0xfc, !UPT ;  /* 0x000100000f087892 */ /* 0x000fe2000f8efc3f */
[----:B------:R2:W-:Y:S01]  /*1b60*/  STL [R1+0x6c], RZ ;  /* 0x00006cff01007387 */ /* 0x0005e20000100800 */
[----:B------:R-:W-:Y:S01]  /*1b70*/  USHF.R.U32.HI UR6, URZ, 0x4, UR6 ;  /* 0x000000043f067899 */ /* 0x000fe20008011606 */
[----:B01----:R-:W-:Y:S01]  /*1b80*/  IMAD.MOV.U32 R0, RZ, RZ, RZ ;  /* 0x000000ffff007224 */ /* 0x003fe200078e00ff */
[----:B------:R-:W-:Y:S01]  /*1b90*/  UMOV UR9, 0x40000040 ;  /* 0x4000004000097882 */ /* 0x000fe20000000000 */
[----:B------:R-:W-:Y:S01]  /*1ba0*/  UMOV UR11, 0x40000040 ;  /* 0x40000040000b7882 */ /* 0x000fe20000000000 */
[----:B------:R-:W-:Y:S01]  /*1bb0*/  ULOP3.LUT UR6, UR6, 0x3fff, URZ, 0xc0, !UPT ;  /* 0x00003fff06067892 */ /* 0x000fe2000f8ec03f */
[----:B------:R2:W-:Y:S01]  /*1bc0*/  STL [R1+0x68], RZ ;  /* 0x000068ff01007387 */ /* 0x0005e20000100800 */
[----:B------:R-:W-:-:S02]  /*1bd0*/  CS2R R2, SRZ ;  /* 0x0000000000027805 */ /* 0x000fc4000001ff00 */
[----:B------:R-:W-:Y:S01]  /*1be0*/  CS2R R4, SRZ ;  /* 0x0000000000047805 */ /* 0x000fe2000001ff00 */
[----:B------:R-:W-:Y:S01]  /*1bf0*/  ULOP3.LUT UR7, UR6, 0x10000, URZ, 0xfc, !UPT ;  /* 0x0001000006077892 */ /* 0x000fe2000f8efc3f */
[----:B------:R2:W-:Y:S01]  /*1c00*/  STL [R1+0x64], RZ ;  /* 0x000064ff01007387 */ /* 0x0005e20000100800 */
[----:B------:R-:W-:Y:S01]  /*1c10*/  ULEA UR6, UR5, UR8, 0xa ;  /* 0x0000000805067291 */ /* 0x000fe2000f8e503f */
[----:B------:R-:W-:Y:S01]  /*1c20*/  CS2R R6, SRZ ;  /* 0x0000000000067805 */ /* 0x000fe2000001ff00 */
[----:B------:R-:W-:Y:S01]  /*1c30*/  ULEA UR7, UR5, UR7, 0xb ;  /* 0x0000000705077291 */ /* 0x000fe2000f8e583f */
[----:B------:R2:W-:Y:S01]  /*1c40*/  STL [R1+0x60], RZ ;  /* 0x000060ff01007387 */ /* 0x0005e20000100800 */
[----:B------:R-:W-:Y:S02]  /*1c50*/  CS2R R8, SRZ ;  /* 0x0000000000087805 */ /* 0x000fe4000001ff00 */
[----:B------:R-:W-:Y:S02]  /*1c60*/  CS2R R10, SRZ ;  /* 0x00000000000a7805 */ /* 0x000fe4000001ff00 */
[----:B------:R-:W-:Y:S01]  /*1c70*/  CS2R R12, SRZ ;  /* 0x00000000000c7805 */ /* 0x000fe2000001ff00 */
[----:B------:R-:W-:Y:S01]  /*1c80*/  UMOV UR8, UR6 ;  /* 0x0000000600087c82 */ /* 0x000fe20008000000 */
[----:B------:R2:W-:Y:S01]  /*1c90*/  STL [R1+0x5c], RZ ;  /* 0x00005cff01007387 */ /* 0x0005e20000100800 */
[----:B------:R-:W-:Y:S01]  /*1ca0*/  UMOV UR10, UR7 ;  /* 0x00000007000a7c82 */ /* 0x000fe20008000000 */
[----:B------:R-:W-:Y:S01]  /*1cb0*/  CS2R R14, SRZ ;  /* 0x00000000000e7805 */ /* 0x000fe2000001ff00 */
[----:B------:R-:W-:Y:S01]  /*1cc0*/  QGMMA.64x256x32.F32.E4M3.E4M3 R24, gdesc[UR8], RZ, !UPT ;  /* 0x03e00000081879f3 */ /* 0x000fe2000c7008ff */
[----:B------:R-:W-:Y:S01]  /*1cd0*/  UIADD3 UR8, UR6, 0x2, URZ ;  /* 0x0000000206087890 */ /* 0x000fe2000fffe03f */
[----:B------:R2:W-:Y:S01]  /*1ce0*/  STL [R1+0x58], RZ ;  /* 0x000058ff01007387 */ /* 0x0005e20000100800 */
[----:B------:R-:W-:Y:S01]  /*1cf0*/  UIADD3 UR10, UR7, 0x2, URZ ;  /* 0x00000002070a7890 */ /* 0x000fe2000fffe03f */
[----:B------:R-:W-:Y:S01]  /*1d00*/  CS2R R16, SRZ ;  /* 0x0000000000107805 */ /* 0x000fe2000001ff00 */
[----:B------:R-:W-:Y:S01]  /*1d10*/  UMOV UR9, 0x40000040 ;  /* 0x4000004000097882 */ /* 0x000fe20000000000 */
[----:B------:R-:W-:Y:S01]  /*1d20*/  UMOV UR11, 0x40000040 ;  /* 0x40000040000b7882 */ /* 0x000fe20000000000 */
        /* <DEDUP_REMOVED lines=54> */
[----:B------:R-:W-:Y:S01]  /*2090*/  CS2R R226, SRZ ;  /* 0x0000000000e27805 */ /* 0x000fe2000001ff00 */
[----:B------:R-:W-:Y:S01]  /*20a0*/  IMAD.MOV.U32 R228, RZ, RZ, RZ ;  /* 0x000000ffffe47224 */ /* 0x000fe200078e00ff */
[----:B------:R2:W-:Y:S04]  /*20b0*/  STL [R1+0x1c], RZ ;  /* 0x00001cff01007387 */ /* 0x0005e80000100800 */
[----:B------:R2:W-:Y:S04]  /*20c0*/  STL [R1+0x18], RZ ;  /* 0x000018ff01007387 */ /* 0x0005e80000100800 */
[----:B------:R2:W-:Y:S04]  /*20d0*/  STL [R1+0x14], RZ ;  /* 0x000014ff01007387 */ /* 0x0005e80000100800 */
[----:B------:R2:W-:Y:S04]  /*20e0*/  STL [R1+0x10], RZ ;  /* 0x000010ff01007387 */ /* 0x0005e80000100800 */
[----:B------:R2:W-:Y:S04]  /*20f0*/  STL [R1+0xc], RZ ;  /* 0x00000cff01007387 */ /* 0x0005e80000100800 */
[----:B------:R2:W-:Y:S04]  /*2100*/  STL [R1+0x8], RZ ;  /* 0x000008ff01007387 */ /* 0x0005e80000100800 */
[----:B------:R2:W-:Y:S04]  /*2110*/  STL [R1+0x4], RZ ;  /* 0x000004ff01007387 */ /* 0x0005e80000100800 */
[----:B------:R2:W-:Y:S01]  /*2120*/  STL [R1], RZ ;  /* 0x000000ff01007387 */ /* 0x0005e20000100800 */
[----:B------:R-:W-:Y:S01]  /*2130*/  QGMMA.64x256x32.F32.E4M3.E4M3 R24, gdesc[UR8], R24 ;  /* 0x03e00000081879f3 */ /* 0x000fe20008700818 */
[----:B------:R-:W-:-:S02]  /*2140*/  UIADD3 UR8, UR6, 0x4, URZ ;  /* 0x0000000406087890 */ /* 0x000fc4000fffe03f */
[----:B------:R-:W-:Y:S01]  /*2150*/  UIADD3 UR10, UR7, 0x4, URZ ;  /* 0x00000004070a7890 */ /* 0x000fe2000fffe03f */
[----:B------:R-:W-:Y:S01]  /*2160*/  UMOV UR9, 0x40000040 ;  /* 0x4000004000097882 */ /* 0x000fe20000000000 */
[----:B------:R-:W-:-:S15]  /*2170*/  UMOV UR11, 0x40000040 ;  /* 0x40000040000b7882 */ /* 0x000fde0000000000 */
[----:B------:R-:W-:-:S08]  /*2180*/  NOP ;  /* 0x0000000000007918 */ /* 0x000fd00000000000 */
[----:B------:R-:W-:Y:S01]  /*2190*/  QGMMA.64x256x32.F32.E4M3.E4M3 R24, gdesc[UR8], R24 ;  /* 0x03e00000081879f3 */ /* 0x000fe20008700818 */
[----:B------:R-:W-:Y:S02]  /*21a0*/  UIADD3 UR10, UR7, 0x6, URZ ;  /* 0x00000006070a7890 */ /* 0x000fe4000fffe03f */
[----:B------:R-:W-:Y:S01]  /*21b0*/  UIADD3 UR8, UR6, 0x6, URZ ;  /* 0x0000000606087890 */ /* 0x000fe2000fffe03f */
[----:B------:R-:W-:Y:S01]  /*21c0*/  ULDC UR7, c[0x0][0x50c] ;  /* 0x0001430000077ab9 */ /* 0x000fe20000000800 */
[----:B------:R-:W-:Y:S01]  /*21d0*/  UMOV UR9, 0x40000040 ;  /* 0x4000004000097882 */ /* 0x000fe20000000000 */
[----:B------:R-:W-:Y:S01]  /*21e0*/  UISETP.NE.AND UP0, UPT, UR7, 0x4, UPT ;  /* 0x000000040700788c */ /* 0x000fe2000bf05270 */
[----:B------:R-:W-:Y:S01]  /*21f0*/  UMOV UR11, 0x40000040 ;  /* 0x40000040000b7882 */ /* 0x000fe20000000000 */
[----:B------:R-:W-:Y:S02]  /*2200*/  UMOV UR6, 0x4 ;  /* 0x0000000400067882 */ /* 0x000fe40000000000 */
[----:B------:R-:W-:-:S06]  /*2210*/  USEL UR7, URZ, 0x1, UP0 ;  /* 0x000000013f077887 */ /* 0x000fcc0008000000 */
[----:B------:R-:W-:-:S12]  /*2220*/  ISETP.NE.AND P0, PT, RZ, UR7, PT ;  /* 0x00000007ff007c0c */ /* 0x000fd8000bf05270 */
[----:B------:R-:W-:Y:S01]  /*2230*/  QGMMA.64x256x32.F32.E4M3.E4M3 R24, gdesc[UR8], R24, gsb0 ;  /* 0x03e00000081879f3 */ /* 0x000fe20008000818 */
[----:B--2---:R-:W-:Y:S05]  /*2240*/  @!P0 BRA `(.L_x_18) ;  /* 0x0000000800808947 */ /* 0x004fea0003800000 */
[----:B------:R-:W-:Y:S02]  /*2250*/  WARPGROUP.DEPBAR.LE gsb0, 0x0 ;  /* 0x00008000000079c5 */ /* 0x000fe40000010000 */
[----:B------:R-:W-:-:S01]  /*2260*/  FADD R227, RZ, R25 ;  /* 0x00000019ffe37221 */ /* 0x000fc20000000000 */
[----:B------:R-:W-:Y:S01]  /*2270*/  FADD R228, RZ, R24 ;  /* 0x00000018ffe47221 */ /* 0x000fe20000000000 */
[----:B------:R-:W-:-:S01]  /*2280*/  FADD R226, RZ, R26 ;  /* 0x0000001affe27221 */ /* 0x000fc20000000000 */
[----:B------:R-:W-:Y:S01]  /*2290*/  FADD R225, RZ, R27 ;  /* 0x0000001bffe17221 */ /* 0x000fe20000000000 */
[----:B------:R-:W-:-:S01]  /*22a0*/  FADD R224, RZ, R28 ;  /* 0x0000001cffe07221 */ /* 0x000fc20000000000 */
[----:B------:R0:W-:Y:S01]  /*22b0*/  STL [R1+0x80], R227 ;  /* 0x000080e301007387 */ /* 0x0001e20000100800 */
[----:B------:R-:W-:-:S01]  /*22c0*/  FADD R223, RZ, R29 ;  /* 0x0000001dffdf7221 */ /* 0x000fc20000000000 */
[----:B------:R-:W-:Y:S01]  /*22d0*/  FADD R222, RZ, R30 ;  /* 0x0000001effde7221 */ /* 0x000fe20000000000 */
[----:B------:R-:W-:-:S01]  /*22e0*/  FADD R221, RZ, R31 ;  /* 0x0000001fffdd7221 */ /* 0x000fc20000000000 */
[----:B------:R-:W-:Y:S01]  /*22f0*/  FADD R220, RZ, R32 ;  /* 0x00000020ffdc7221 */ /* 0x000fe20000000000 */
[----:B------:R-:W-:-:S01]  /*2300*/  FADD R219, RZ, R33 ;  /* 0x00000021ffdb7221 */ /* 0x000fc20000000000 */
[----:B------:R-:W-:Y:S01]  /*2310*/  FADD R218, RZ, R34 ;  /* 0x00000022ffda7221 */ /* 0x000fe20000000000 */
[----:B------:R-:W-:-:S01]  /*2320*/  FADD R217, RZ, R35 ;  /* 0x00000023ffd97221 */ /* 0x000fc20000000000 */
[----:B------:R-:W-:Y:S01]  /*2330*/  FADD R216, RZ, R36 ;  /* 0x00000024ffd87221 */ /* 0x000fe20000000000 */
[----:B------:R-:W-:-:S01]  /*2340*/  FADD R215, RZ, R37 ;  /* 0x00000025ffd77221 */ /* 0x000fc20000000000 */
[----:B0-----:R-:W-:Y:S01]  /*2350*/  FADD R227, RZ, R124 ;  /* 0x0000007cffe37221 */ /* 0x001fe20000000000 */
[----:B------:R-:W-:-:S01]  /*2360*/  FADD R214, RZ, R38 ;  /* 0x00000026ffd67221 */ /* 0x000fc20000000000 */
[----:B------:R-:W-:Y:S01]  /*2370*/  FADD R213, RZ, R39 ;  /* 0x00000027ffd57221 */ /* 0x000fe20000000000 */
[----:B------:R-:W-:-:S01]  /*2380*/  FADD R212, RZ, R40 ;  /* 0x00000028ffd47221 */ /* 0x000fc20000000000 */
[----:B------:R-:W-:Y:S01]  /*2390*/  FADD R211, RZ, R41 ;  /* 0x00000029ffd37221 */ /* 0x000fe20000000000 */
[----:B------:R0:W-:Y:S01]  /*23a0*/  STL [R1], R227 ;  /* 0x000000e301007387 */ /* 0x0001e20000100800 */
        /* <DEDUP_REMOVED lines=94> */
[----:B0-----:R-:W-:-:S05]  /*2990*/  FADD R227, RZ, R131 ;  /* 0x00000083ffe37221 */ /* 0x001fca0000000000 */
[----:B------:R0:W-:Y:S02]  /*29a0*/  STL [R1+0x1c], R227 ;  /* 0x00001ce301007387 */ /* 0x0001e40000100800 */
        /* <DEDUP_REMOVED lines=39> */
[----:B------:R0:W-:Y:S04]  /*2c20*/  STL [R1+0x6c], R227 ;  /* 0x00006ce301007387 */ /* 0x0001e80000100800 */
[----:B0-----:R0:W5:Y:S01]  /*2c30*/  LDL.LU R227, [R1+0x80] ;  /* 0x0000800001e37983 */ /* 0x0011620000300800 */
[----:B------:R-:W-:-:S05]  /*2c40*/  UMOV UR6, URZ ;  /* 0x0000003f00067c82 */ /* 0x000fca0008000000 */
.L_x_18:
[----:B------:R-:W-:Y:S01]  /*2c50*/  UIADD3 UR16, UR5, 0x1, URZ ;  /* 0x0000000105107890 */ /* 0x000fe2000fffe03f */
[----:B------:R-:W-:-:S03]  /*2c60*/  UMOV UR8, 0x1 ;  /* 0x0000000100087882 */ /* 0x000fc60000000000 */
[----:B------:R-:W-:-:S04]  /*2c70*/  UISETP.NE.AND UP0, UPT, UR16, 0x3, UPT ;  /* 0x000000031000788c */ /* 0x000fc8000bf05270 */
[----:B------:R-:W-:Y:S02]  /*2c80*/  USEL UR17, URZ, 0x1, UP0 ;  /* 0x000000013f117887 */ /* 0x000fe40008000000 */
[----:B------:R-:W-:Y:S02]  /*2c90*/  USEL UR16, UR16, URZ, UP0 ;  /* 0x0000003f10107287 */ /* 0x000fe40008000000 */
[----:B------:R-:W-:-:S12]  /*2ca0*/  ULOP3.LUT UR17, UR4, UR17, URZ, 0x3c, !UPT ;  /* 0x0000001104117292 */ /* 0x000fd8000f8e3c3f */
.L_x_13:
[----:B------:R-:W-:-:S04]  /*2cb0*/  UISETP.LT.AND UP0, UPT, UR12, 0x1, UPT ;  /* 0x000000010c00788c */ /* 0x000fc8000bf01270 */
[----:B------:R-:W-:-:S04]  /*2cc0*/  USEL UR9, UR12, 0x1, UP0 ;  /* 0x000000010c097887 */ /* 0x000fc80008000000 */
[----:B------:R-:W-:-:S04]  /*2cd0*/  UIADD3 UR19, UR12, -UR9, URZ ;  /* 0x800000090c137290 */ /* 0x000fc8000fffe03f */
[----:B------:R-:W-:-:S06]  /*2ce0*/  UISETP.GE.AND UP0, UPT, UR19, 0x1, UPT ;  /* 0x000000011300788c */ /* 0x000fcc000bf06270 */
[----:B------:R-:W-:-:S13]  /*2cf0*/  PLOP3.LUT P0, PT, PT, PT, UP0, 0x80, 0x0 ;  /* 0x000000000000781c */ /* 0x000fda0003f0f008 */
[----:B------:R-:W-:Y:S05]  /*2d00*/  @!P0 BRA `(.L_x_19) ;  /* 0x0000001000b88947 */ /* 0x000fea0003800000 */
[----:B------:R-:W-:Y:S01]  /*2d10*/  UMOV UR18, UR5 ;  /* 0x0000000500127c82 */ /* 0x000fe20008000000 */
[----:B------:R-:W-:-:S05]  /*2d20*/  ULDC UR27, c[0x0][0x50c] ;  /* 0x00014300001b7ab9 */ /* 0x000fca0000000800 */
.L_x_27:
[----:B------:R-:W-:-:S06]  /*2d30*/  UISETP.NE.AND UP0, UPT, UR25, 0x3, UPT ;  /* 0x000000031900788c */ /* 0x000fcc000bf05270 */
[----:B------:R-:W-:-:S13]  /*2d40*/  PLOP3.LUT P1, PT, PT, PT, UP0, 0x80, 0x0 ;  /* 0x000000000000781c */ /* 0x000fda0003f2f008 */
[----:B-1---5:R-:W-:Y:S05]  /*2d50*/  @!P1 BRA `(.L_x_20) ;  /* 0x0000000000049947 */ /* 0x022fea0003800000 */
[----:B------:R-:W-:Y:S01]  /*2d60*/  BPT.TRAP 0x1 ;  /* 0x000000040000795c */ /* 0x000fe20000300000 */
.L_x_20:
[----:B------:R-:W1:Y:S01]  /*2d70*/  S2UR UR9, SR_CgaCtaId ;  /* 0x00000000000979c3 */ /* 0x000e620000008800 */
[----:B------:R-:W-:Y:S01]  /*2d80*/  UMOV UR14, 0x400 ;  /* 0x00000400000e7882 */ /* 0x000fe20000000000 */
[----:B------:R-:W-:-:S05]  /*2d90*/  IMAD.U32 R229, RZ, RZ, UR17 ;  /* 0x00000011ffe57e24 */ /* 0x000fca000f8e00ff */
[----:B------:R-:W-:Y:S01]  /*2da0*/  SHF.L.U32 R229, R229, 0x1f, RZ ;  /* 0x0000001fe5e57819 */ /* 0x000fe200000006ff */
[----:B-1----:R-:W-:-:S04]  /*2db0*/  ULEA UR14, UR9, UR14, 0x18 ;  /* 0x0000000e090e7291 */ /* 0x002fc8000f8ec03f */
[----:B------:R-:W-:-:S09]  /*2dc0*/  ULEA UR9, UR16, UR14, 0x3 ;  /* 0x0000000e10097291 */ /* 0x000fd2000f8e183f */
[----:B------:R1:W2:Y:S01]  /*2dd0*/  SYNCS.PHASECHK.TRANS64.TRYWAIT P0, [UR9], R229 ;  /* 0x000000e5ff0075a7 */ /* 0x0002a20008000149 */
[----:B------:R-:W-:Y:S05]  /*2de0*/  @!P1 BRA `(.L_x_21) ;  /* 0x0000000000049947 */ /* 0x000fea0003800000 */
[----:B------:R-:W-:Y:S01]  /*2df0*/  BPT.TRAP 0x1 ;  /* 0x000000040000795c */ /* 0x000fe20000300000 */
.L_x_21:
[----:B--2---:R-:W-:Y:S05]  /*2e00*/  @P0 BRA `(.L_x_22) ;  /* 0x0000000000080947 */ /* 0x004fea0003800000 */
[----:B------:R-:W2:Y:S02]  /*2e10*/  SYNCS.PHASECHK.TRANS64.TRYWAIT P0, [UR9], R229 ;  /* 0x000000e5ff0075a7 */ /* 0x000ea40008000149 */
[----:B--2---:R-:W-:Y:S05]  /*2e20*/  @!P0 BRA `(.L_x_23) ;  /* 0x000000d000748947 */ /* 0x004fea0003800000 */
.L_x_22:
[----:B------:R-:W-:Y:S01]  /*2e30*/  UIADD3 UR9, UR14, 0xc100, URZ ;  /* 0x0000c1000e097890 */ /* 0x000fe2000fffe03f */
[----:B------:R-:W-:Y:S01]  /*2e40*/  WARPGROUP.ARRIVE ;  /* 0x00000000000079c5 */ /* 0x000fe20000000000 */
[----:B------:R-:W-:Y:S02]  /*2e50*/  UISETP.NE.AND UP0, UPT, UR7, URZ, UPT ;  /* 0x0000003f0700728c */ /* 0x000fe4000bf05270 */
[----:B------:R-:W-:Y:S02]  /*2e60*/  USHF.R.U32.HI UR9, URZ, 0x4, UR9 ;  /* 0x000000043f097899 */ /* 0x000fe40008011609 */
[----:B------:R-:W-:Y:S02]  /*2e70*/  USEL UR8, UR8, URZ, !UP0 ;  /* 0x0000003f08087287 */ /* 0x000fe4000c000000 */
[----:B------:R-:W-:Y:S02]  /*2e80*/  ULOP3.LUT UR9, UR9, 0x3fff, URZ, 0xc0, !UPT ;  /* 0x00003fff09097892 */ /* 0x000fe4000f8ec03f */
[----:B------:R-:W-:-:S02]  /*2e90*/  ULOP3.LUT UR7, UR15, 0x10000, URZ, 0xfc, !UPT ;  /* 0x000100000f077892 */ /* 0x000fc4000f8efc3f */
[----:B------:R-:W-:Y:S02]  /*2ea0*/  ULOP3.LUT UR9, UR9, 0x10000, URZ, 0xfc, !UPT ;  /* 0x0001000009097892 */ /* 0x000fe4000f8efc3f */
[----:B------:R-:W-:Y:S02]  /*2eb0*/  UISETP.NE.U32.AND UP0, UPT, UR8, URZ, UPT ;  /* 0x0000003f0800728c */ /* 0x000fe4000bf05070 */
[----:B------:R-:W-:Y:S02]  /*2ec0*/  ULEA UR7, UR16, UR7, 0xa ;  /* 0x0000000710077291 */ /* 0x000fe4000f8e503f */
[----:B------:R-:W-:Y:S01]  /*2ed0*/  ULEA UR26, UR16, UR9, 0xb ;  /* 0x00000009101a7291 */ /* 0x000fe2000f8e583f */
[----:B------:R-:W-:Y:S02]  /*2ee0*/  UMOV UR11, 0x40000040 ;  /* 0x40000040000b7882 */ /* 0x000fe40000000000 */
[----:B------:R-:W-:Y:S01]  /*2ef0*/  UMOV UR9, 0x40000040 ;  /* 0x4000004000097882 */ /* 0x000fe20000000000 */
[----:B------:R-:W-:Y:S01]  /*2f00*/  UIADD3 UR6, UR6, 0x4, URZ ;  /* 0x0000000406067890 */ /* 0x000fe2000fffe03f */
[----:B------:R-:W-:-:S02]  /*2f10*/  UMOV UR8, UR7 ;  /* 0x0000000700087c82 */ /* 0x000fc40008000000 */
[----:B------:R-:W-:Y:S02]  /*2f20*/  UMOV UR10, UR26 ;  /* 0x0000001a000a7c82 */ /* 0x000fe40008000000 */
[----:B------:R-:W-:Y:S01]  /*2f30*/  QGMMA.64x256x32.F32.E4M3.E4M3 R24, gdesc[UR8], R24, UP0 ;  /* 0x03e00000081879f3 */ /* 0x000fe2000bf00818 */
[----:B------:R-:W-:Y:S02]  /*2f40*/  UIADD3 UR8, UR7, 0x2, URZ ;  /* 0x0000000207087890 */ /* 0x000fe4000fffe03f */
[----:B------:R-:W-:Y:S01]  /*2f50*/  UIADD3 UR10, UR26, 0x2, URZ ;  /* 0x000000021a0a7890 */ /* 0x000fe2000fffe03f */
[----:B------:R-:W-:Y:S01]  /*2f60*/  UMOV UR9, 0x40000040 ;  /* 0x4000004000097882 */ /* 0x000fe20000000000 */
[----:B------:R-:W-:Y:S01]  /*2f70*/  UMOV UR11, 0x40000040 ;  /* 0x40000040000b7882 */ /* 0x000fe20000000000 */
[----:B------:R-:W-:-:S15]  /*2f80*/  UISETP.NE.AND UP0, UPT, UR6, UR27, UPT ;  /* 0x0000001b0600728c */ /* 0x000fde000bf05270 */
[----:B------:R-:W-:-:S07]  /*2f90*/  NOP ;  /* 0x0000000000007918 */ /* 0x000fce0000000000 */
[----:B------:R-:W-:Y:S01]  /*2fa0*/  QGMMA.64x256x32.F32.E4M3.E4M3 R24, gdesc[UR8], R24 ;  /* 0x03e00000081879f3 */ /* 0x000fe20008700818 */
[----:B------:R-:W-:Y:S02]  /*2fb0*/  UIADD3 UR8, UR7, 0x4, URZ ;  /* 0x0000000407087890 */ /* 0x000fe4000fffe03f */
[----:B------:R-:W-:Y:S01]  /*2fc0*/  UIADD3 UR10, UR26, 0x4, URZ ;  /* 0x000000041a0a7890 */ /* 0x000fe2000fffe03f */
[----:B------:R-:W-:Y:S01]  /*2fd0*/  UMOV UR9, 0x40000040 ;  /* 0x4000004000097882 */ /* 0x000fe20000000000 */
[----:B------:R-:W-:-:S15]  /*2fe0*/  UMOV UR11, 0x40000040 ;  /* 0x40000040000b7882 */ /* 0x000fde0000000000 */
[----:B------:R-:W-:-:S08]  /*2ff0*/  NOP ;  /* 0x0000000000007918 */ /* 0x000fd00000000000 */
[----:B------:R-:W-:Y:S01]  /*3000*/  QGMMA.64x256x32.F32.E4M3.E4M3 R24, gdesc[UR8], R24 ;  /* 0x03e00000081879f3 */ /* 0x000fe20008700818 */
[----:B------:R-:W-:Y:S02]  /*3010*/  UIADD3 UR8, UR7, 0x6, URZ ;  /* 0x0000000607087890 */ /* 0x000fe4000fffe03f */
[----:B------:R-:W-:Y:S01]  /*3020*/  UIADD3 UR10, UR26, 0x6, URZ ;  /* 0x000000061a0a7890 */ /* 0x000fe2000fffe03f */
[----:B------:R-:W-:Y:S01]  /*3030*/  UMOV UR9, 0x40000040 ;  /* 0x4000004000097882 */ /* 0x000fe20000000000 */
[----:B------:R-:W-:Y:S01]  /*3040*/  UMOV UR11, 0x40000040 ;  /* 0x40000040000b7882 */ /* 0x000fe20000000000 */
[----:B------:R-:W-:-:S06]  /*3050*/  USEL UR7, URZ, 0x1, UP0 ;  /* 0x000000013f077887 */ /* 0x000fcc0008000000 */
[----:B------:R-:W-:-:S15]  /*3060*/  ISETP.NE.AND P0, PT, RZ, UR7, PT ;  /* 0x00000007ff007c0c */ /* 0x000fde000bf05270 */
[----:B------:R-:W-:-:S01]  /*3070*/  NOP ;  /* 0x0000000000007918 */ /* 0x000fc20000000000 */
[----:B------:R-:W-:Y:S03]  /*3080*/  QGMMA.64x256x32.F32.E4M3.E4M3 R24, gdesc[UR8], R24, gsb0 ;  /* 0x03e00000081879f3 */ /* 0x000fe60008000818 */
[----:B------:R-:W-:Y:S02]  /*3090*/  WARPGROUP.DEPBAR.LE gsb0, 0x1 ;  /* 0x00008000000079c5 */ /* 0x000fe40000010100 */
[----:B------:R-:W-:Y:S05]  /*30a0*/  @!P0 BRA `(.L_x_24) ;  /* 0x0000000c00708947 */ /* 0x000fea0003800000 */
[----:B------:R-:W-:Y:S02]  /*30b0*/  WARPGROUP.DEPBAR.LE gsb0, 0x0 ;  /* 0x00008000000079c5 */ /* 0x000fe40000010000 */
[----:B-----5:R-:W-:-:S01]  /*30c0*/  FADD R227, R25, R227 ;  /* 0x000000e319e37221 */ /* 0x020fc20000000000 */
[----:B------:R-:W-:Y:S01]  /*30d0*/  FADD R226, R26, R226 ;  /* 0x000000e21ae27221 */ /* 0x000fe20000000000 */
[----:B------:R-:W-:-:S01]  /*30e0*/  FADD R225, R27, R225 ;  /* 0x000000e11be17221 */ /* 0x000fc20000000000 */
[----:B------:R-:W-:Y:S01]  /*30f0*/  FADD R224, R28, R224 ;  /* 0x000000e01ce07221 */ /* 0x000fe20000000000 */
[----:B------:R-:W-:-:S01]  /*3100*/  FADD R223, R29, R223 ;  /* 0x000000df1ddf7221 */ /* 0x000fc20000000000 */
[----:B------:R2:W-:Y:S01]  /*3110*/  STL [R1+0x80], R227 ;  /* 0x000080e301007387 */ /* 0x0005e20000100800 */
[----:B------:R-:W-:-:S01]  /*3120*/  FADD R222, R30, R222 ;  /* 0x000000de1ede7221 */ /* 0x000fc20000000000 */
[----:B------:R-:W-:Y:S01]  /*3130*/  FADD R221, R31, R221 ;  /* 0x000000dd1fdd7221 */ /* 0x000fe20000000000 */
[----:B------:R-:W-:-:S01]  /*3140*/  FADD R220, R32, R220 ;  /* 0x000000dc20dc7221 */ /* 0x000fc20000000000 */
[----:B------:R-:W-:Y:S01]  /*3150*/  FADD R219, R33, R219 ;  /* 0x000000db21db7221 */ /* 0x000fe20000000000 */
[----:B------:R-:W-:-:S01]  /*3160*/  FADD R218, R34, R218 ;  /* 0x000000da22da7221 */ /* 0x000fc20000000000 */
[----:B------:R-:W-:Y:S01]  /*3170*/  FADD R217, R35, R217 ;  /* 0x000000d923d97221 */ /* 0x000fe20000000000 */
[----:B------:R-:W-:-:S01]  /*3180*/  FADD R216, R36, R216 ;  /* 0x000000d824d87221 */ /* 0x000fc20000000000 */
[----:B------:R-:W-:Y:S01]  /*3190*/  FADD R215, R37, R215 ;  /* 0x000000d725d77221 */ /* 0x000fe20000000000 */
[----:B------:R-:W-:-:S01]  /*31a0*/  FADD R214, R38, R214 ;  /* 0x000000d626d67221 */ /* 0x000fc20000000000 */
[----:B--2---:R-:W2:Y:S01]  /*31b0*/  LDL.LU R227, [R1+0x28] ;  /* 0x0000280001e37983 */ /* 0x004ea20000300800 */
[----:B------:R-:W-:-:S01]  /*31c0*/  FADD R213, R39, R213 ;  /* 0x000000d527d57221 */ /* 0x000fc20000000000 */
[----:B------:R-:W-:Y:S01]  /*31d0*/  FADD R212, R40, R212 ;  /* 0x000000d428d47221 */ /* 0x000fe20000000000 */
[----:B------:R-:W-:-:S01]  /*31e0*/  FADD R211, R41, R211 ;  /* 0x000000d329d37221 */ /* 0x000fc20000000000 */
[----:B------:R3:W-:Y:S01]  /*31f0*/  STL [R1+0x84], R226 ;  /* 0x000084e201007387 */ /* 0x0007e20000100800 */
[----:B------:R-:W-:-:S03]  /*3200*/  FADD R228, R24, R228 ;  /* 0x000000e418e47221 */ /* 0x000fc60000000000 */
[----:B---3--:R-:W3:Y:S04]  /*3210*/  LDL.LU R226, [R1+0x24] ;  /* 0x0000240001e27983 */ /* 0x008ee80000300800 */
[----:B------:R4:W-:Y:S04]  /*3220*/  STL [R1+0x88], R225 ;  /* 0x000088e101007387 */ /* 0x0009e80000100800 */
[----:B----4-:R-:W4:Y:S04]  /*3230*/  LDL.LU R225, [R1+0x20] ;  /* 0x0000200001e17983 */ /* 0x010f280000300800 */
[----:B------:R0:W-:Y:S04]  /*3240*/  STL [R1+0x8c], R224 ;  /* 0x00008ce001007387 */ /* 0x0001e80000100800 */
[----:B0-----:R-:W4:Y:S04]  /*3250*/  LDL.LU R224, [R1+0x1c] ;  /* 0x00001c0001e07983 */ /* 0x001f280000300800 */
        /* <DEDUP_REMOVED lines=13> */
[----:B0-----:R-:W4:Y:S04]  /*3330*/  LDL.LU R217, [R1] ;  /* 0x0000000001d97983 */ /* 0x001f280000300800 */
[----:B------:R-:W-:Y:S04]  /*3340*/  STL [R1+0xac], R216 ;  /* 0x0000acd801007387 */ /* 0x000fe80000100800 */
[----:B------:R-:W-:Y:S04]  /*3350*/  STL [R1+0xb0], R215 ;  /* 0x0000b0d701007387 */ /* 0x000fe80000100800 */
[----:B------:R-:W-:Y:S04]  /*3360*/  STL [R1+0xb4], R214 ;  /* 0x0000b4d601007387 */ /* 0x000fe80000100800 */
[----:B------:R-:W-:Y:S04]  /*3370*/  STL [R1+0xb8], R213 ;  /* 0x0000b8d501007387 */ /* 0x000fe80000100800 */
[----:B------:R-:W-:Y:S04]  /*3380*/  STL [R1+0xbc], R212 ;  /* 0x0000bcd401007387 */ /* 0x000fe80000100800 */
[----:B------:R0:W-:Y:S01]  /*3390*/  STL [R1+0xc0], R211 ;  /* 0x0000c0d301007387 */ /* 0x0001e20000100800 */
[----:B--2---:R-:W-:-:S01]  /*33a0*/  FADD R227, R134, R227 ;  /* 0x000000e386e37221 */ /* 0x004fc20000000000 */
[----:B---3--:R-:W-:Y:S01]  /*33b0*/  FADD R226, R133, R226 ;  /* 0x000000e285e27221 */ /* 0x008fe20000000000 */
[----:B----4-:R-:W-:-:S01]  /*33c0*/  FADD R225, R132, R225 ;  /* 0x000000e184e17221 */ /* 0x010fc20000000000 */
[----:B------:R-:W-:Y:S01]  /*33d0*/  FADD R224, R131, R224 ;  /* 0x000000e083e07221 */ /* 0x000fe20000000000 */
[----:B------:R-:W-:-:S01]  /*33e0*/  FADD R223, R130, R223 ;  /* 0x000000df82df7221 */ /* 0x000fc20000000000 */
[----:B------:R-:W-:Y:S01]  /*33f0*/  FADD R222, R129, R222 ;  /* 0x000000de81de7221 */ /* 0x000fe20000000000 */
[----:B------:R-:W-:-:S01]  /*3400*/  FADD R221, R128, R221 ;  /* 0x000000dd80dd7221 */ /* 0x000fc20000000000 */
[----:B------:R-:W-:Y:S01]  /*3410*/  FADD R220, R127, R220 ;  /* 0x000000dc7fdc7221 */ /* 0x000fe20000000000 */
[----:B------:R-:W-:-:S01]  /*3420*/  FADD R219, R126, R219 ;  /* 0x000000db7edb7221 */ /* 0x000fc20000000000 */
[----:B------:R-:W-:Y:S01]  /*3430*/  FADD R218, R125, R218 ;  /* 0x000000da7dda7221 */ /* 0x000fe20000000000 */
[----:B------:R-:W-:-:S05]  /*3440*/  FADD R217, R124, R217 ;  /* 0x000000d97cd97221 */ /* 0x000fca0000000000 */
[----:B------:R2:W-:Y:S04]  /*3450*/  STL [R1], R217 ;  /* 0x000000d901007387 */ /* 0x0005e80000100800 */
[----:B------:R3:W-:Y:S04]  /*3460*/  STL [R1+0x4], R218 ;  /* 0x000004da01007387 */ /* 0x0007e80000100800 */
[----:B------:R4:W-:Y:S04]  /*3470*/  STL [R1+0x8], R219 ;  /* 0x000008db01007387 */ /* 0x0009e80000100800 */
[----:B------:R1:W-:Y:S04]  /*3480*/  STL [R1+0xc], R220 ;  /* 0x00000cdc01007387 */ /* 0x0003e80000100800 */
[----:B------:R1:W-:Y:S04]  /*3490*/  STL [R1+0x10], R221 ;  /* 0x000010dd01007387 */ /* 0x0003e80000100800 */
[----:B------:R1:W-:Y:S04]  /*34a0*/  STL [R1+0x14], R222 ;  /* 0x000014de01007387 */ /* 0x0003e80000100800 */
[----:B------:R1:W-:Y:S04]  /*34b0*/  STL [R1+0x18], R223 ;  /* 0x000018df01007387 */ /* 0x0003e80000100800 */
[----:B------:R1:W-:Y:S04]  /*34c0*/  STL [R1+0x1c], R224 ;  /* 0x00001ce001007387 */ /* 0x0003e80000100800 */
[----:B0-----:R-:W4:Y:S04]  /*34d0*/  LDL.LU R211, [R1+0x2c] ;  /* 0x00002c0001d37983 */ /* 0x001f280000300800 */
[----:B------:R0:W-:Y:S04]  /*34e0*/  STL [R1+0x20], R225 ;  /* 0x000020e101007387 */ /* 0x0001e80000100800 */
[----:B------:R-:W4:Y:S04]  /*34f0*/  LDL.LU R212, [R1+0x30] ;  /* 0x0000300001d47983 */ /* 0x000f280000300800 */
[----:B------:R0:W-:Y:S04]  /*3500*/  STL [R1+0x24], R226 ;  /* 0x000024e201007387 */ /* 0x0001e80000100800 */
[----:B------:R-:W4:Y:S04]  /*3510*/  LDL.LU R213, [R1+0x34] ;  /* 0x0000340001d57983 */ /* 0x000f280000300800 */
[----:B------:R0:W-:Y:S04]  /*3520*/  STL [R1+0x28], R227 ;  /* 0x000028e301007387 */ /* 0x0001e80000100800 */
[----:B------:R-:W4:Y:S04]  /*3530*/  LDL.LU R214, [R1+0x38] ;  /* 0x0000380001d67983 */ /* 0x000f280000300800 */
[----:B------:R-:W4:Y:S04]  /*3540*/  LDL.LU R215, [R1+0x3c] ;  /* 0x00003c0001d77983 */ /* 0x000f280000300800 */
[----:B------:R-:W4:Y:S04]  /*3550*/  LDL.LU R216, [R1+0x40] ;  /* 0x0000400001d87983 */ /* 0x000f280000300800 */
[----:B--2---:R-:W2:Y:S04]  /*3560*/  LDL.LU R217, [R1+0x44] ;  /* 0x0000440001d97983 */ /* 0x004ea80000300800 */
[----:B---3--:R-:W3:Y:S04]  /*3570*/  LDL.LU R218, [R1+0x48] ;  /* 0x0000480001da7983 */ /* 0x008ee80000300800 */
[----:B----4-:R-:W4:Y:S04]  /*3580*/  LDL.LU R219, [R1+0x4c] ;  /* 0x00004c0001db7983 */ /* 0x010f280000300800 */
[----:B-1----:R-:W4:Y:S04]  /*3590*/  LDL.LU R220, [R1+0x50] ;  /* 0x0000500001dc7983 */ /* 0x002f280000300800 */
[----:B------:R-:W4:Y:S04]  /*35a0*/  LDL.LU R221, [R1+0x54] ;  /* 0x0000540001dd7983 */ /* 0x000f280000300800 */
[----:B------:R-:W4:Y:S04]  /*35b0*/  LDL.LU R222, [R1+0x58] ;  /* 0x0000580001de7983 */ /* 0x000f280000300800 */
[----:B------:R-:W4:Y:S04]  /*35c0*/  LDL.LU R223, [R1+0x5c] ;  /* 0x00005c0001df7983 */ /* 0x000f280000300800 */
[----:B------:R-:W4:Y:S04]  /*35d0*/  LDL.LU R224, [R1+0x60] ;  /* 0x0000600001e07983 */ /* 0x000f280000300800 */
[----:B0-----:R-:W4:Y:S04]  /*35e0*/  LDL.LU R225, [R1+0x64] ;  /* 0x0000640001e17983 */ /* 0x001f280000300800 */
[----:B------:R-:W4:Y:S04]  /*35f0*/  LDL.LU R226, [R1+0x68] ;  /* 0x0000680001e27983 */ /* 0x000f280000300800 */
[----:B------:R-:W4:Y:S01]  /*3600*/  LDL.LU R227, [R1+0x6c] ;  /* 0x00006c0001e37983 */ /* 0x000f220000300800 */
[----:B------:R-:W-:-:S05]  /*3610*/  FADD R211, R135, R211 ;  /* 0x000000d387d37221 */ /* 0x000fca0000000000 */
[----:B------:R0:W-:Y:S01]  /*3620*/  STL [R1+0x2c], R211 ;  /* 0x00002cd301007387 */ /* 0x0001e20000100800 */
[----:B------:R-:W-:-:S03]  /*3630*/  FADD R212, R136, R212 ;  /* 0x000000d488d47221 */ /* 0x000fc60000000000 */
[----:B0-----:R0:W5:Y:S01]  /*3640*/  LDL.LU R211, [R1+0xc0] ;  /* 0x0000c00001d37983 */ /* 0x0011620000300800 */
[----:B------:R-:W-:-:S03]  /*3650*/  FADD R213, R137, R213 ;  /* 0x000000d589d57221 */ /* 0x000fc60000000000 */
[----:B------:R1:W-:Y:S01]  /*3660*/  STL [R1+0x30], R212 ;  /* 0x000030d401007387 */ /* 0x0003e20000100800 */
[----:B------:R-:W-:-:S01]  /*3670*/  FADD R214, R138, R214 ;  /* 0x000000d68ad67221 */ /* 0x000fc20000000000 */
[----:B------:R-:W-:Y:S02]  /*3680*/  FADD R215, R139, R215 ;  /* 0x000000d78bd77221 */ /* 0x000fe40000000000 */
[----:B-1----:R0:W5:Y:S01]  /*3690*/  LDL.LU R212, [R1+0xbc] ;  /* 0x0000bc0001d47983 */ /* 0x0021620000300800 */
[----:B------:R-:W-:-:S03]  /*36a0*/  FADD R216, R140, R216 ;  /* 0x000000d88cd87221 */ /* 0x000fc60000000000 */
[----:B------:R1:W-:Y:S01]  /*36b0*/  STL [R1+0x34], R213 ;  /* 0x000034d501007387 */ /* 0x0003e20000100800 */
[----:B--2---:R-:W-:-:S03]  /*36c0*/  FADD R217, R141, R217 ;  /* 0x000000d98dd97221 */ /* 0x004fc60000000000 */
[----:B-1----:R0:W5:Y:S01]  /*36d0*/  LDL.LU R213, [R1+0xb8] ;  /* 0x0000b80001d57983 */ /* 0x0021620000300800 */
[----:B---3--:R-:W-:-:S03]  /*36e0*/  FADD R218, R142, R218 ;  /* 0x000000da8eda7221 */ /* 0x008fc60000000000 */
[----:B------:R1:W-:Y:S01]  /*36f0*/  STL [R1+0x38], R214 ;  /* 0x000038d601007387 */ /* 0x0003e20000100800 */
[----:B----4-:R-:W-:-:S01]  /*3700*/  FADD R219, R143, R219 ;  /* 0x000000db8fdb7221 */ /* 0x010fc20000000000 */
[----:B------:R-:W-:Y:S02]  /*3710*/  FADD R220, R144, R220 ;  /* 0x000000dc90dc7221 */ /* 0x000fe40000000000 */
[----:B-1----:R0:W5:Y:S04]  /*3720*/  LDL.LU R214, [R1+0xb4] ;  /* 0x0000b40001d67983 */ /* 0x0021680000300800 */
[----:B------:R1:W-:Y:S01]  /*3730*/  STL [R1+0x3c], R215 ;  /* 0x00003cd701007387 */ /* 0x0003e20000100800 */
[----:B------:R-:W-:-:S01]  /*3740*/  FADD R221, R145, R221 ;  /* 0x000000dd91dd7221 */ /* 0x000fc20000000000 */
[----:B------:R-:W-:-:S02]  /*3750*/  FADD R222, R146, R222 ;  /* 0x000000de92de7221 */ /* 0x000fc40000000000 */
[----:B-1----:R0:W5:Y:S04]  /*3760*/  LDL.LU R215, [R1+0xb0] ;  /* 0x0000b00001d77983 */ /* 0x0021680000300800 */
[----:B------:R1:W-:Y:S01]  /*3770*/  STL [R1+0x40], R216 ;  /* 0x000040d801007387 */ /* 0x0003e20000100800 */
[----:B------:R-:W-:-:S03]  /*3780*/  FADD R223, R147, R223 ;  /* 0x000000df93df7221 */ /* 0x000fc60000000000 */
        /* <DEDUP_REMOVED lines=13> */
[----:B------:R1:W-:Y:S04]  /*3860*/  STL [R1+0x54], R221 ;  /* 0x000054dd01007387 */ /* 0x0003e80000100800 */
        /* <DEDUP_REMOVED lines=12> */
[----:B-1----:R0:W5:Y:S01]  /*3930*/  LDL.LU R227, [R1+0x80] ;  /* 0x0000800001e37983 */ /* 0x0021620000300800 */
        /* <DEDUP_REMOVED lines=82> */
[----:B0-----:R-:W-:-:S06]  /*3e60*/  UMOV UR6, URZ ;  /* 0x0000003f00067c82 */ /* 0x001fcc0008000000 */
.L_x_24:
[----:B------:R-:W-:Y:S05]  /*3e70*/  @!P1 BRA `(.L_x_25) ;  /* 0x0000000000049947 */ /* 0x000fea0003800000 */
[----:B------:R-:W-:Y:S01]  /*3e80*/  BPT.TRAP 0x1 ;  /* 0x000000040000795c */ /* 0x000fe20000300000 */
.L_x_25:
[----:B------:R-:W-:Y:S02]  /*3e90*/  UISETP.GT.U32.AND UP0, UPT, UR13, 0x1, UPT ;  /* 0x000000010d00788c */ /* 0x000fe4000bf04070 */
[----:B------:R-:W-:-:S04]  /*3ea0*/  ULEA UR8, UR18, UR14, 0x3 ;  /* 0x0000000e12087291 */ /* 0x000fc8000f8e183f */
[----:B------:R-:W-:Y:S01]  /*3eb0*/  UIADD3 UR8, UR8, 0x18, URZ ;  /* 0x0000001808087890 */ /* 0x000fe2000fffe03f */
[----:B------:R-:W-:-:S03]  /*3ec0*/  PLOP3.LUT P0, PT, PT, PT, UP0, 0x80, 0x0 ;  /* 0x000000000000781c */ /* 0x000fc60003f0f008 */
[----:B------:R-:W-:-:S09]  /*3ed0*/  UPRMT UR8, URZ, 0x654, UR8 ;  /* 0x000006543f087896 */ /* 0x000fd20008000008 */
[----:B------:R-:W-:Y:S01]  /*3ee0*/  SYNCS.ARRIVE.TRANS64.RED.A1T0 RZ, [UR8], RZ ;  /* 0x000000ffffff79a7 */ /* 0x000fe20008100408 */
[----:B------:R-:W-:Y:S05]  /*3ef0*/  @P0 BRA `(.L_x_26) ;  /* 0x0000000000040947 */ /* 0x000fea0003800000 */
[----:B------:R-:W-:Y:S01]  /*3f00*/  BPT.TRAP 0x1 ;  /* 0x000000040000795c */ /* 0x000fe20000300000 */
.L_x_26:
[----:B------:R-:W-:Y:S02]  /*3f10*/  UISETP.GT.AND UP2, UPT, UR19, 0x1, UPT ;  /* 0x000000011300788c */ /* 0x000fe4000bf44270 */
[----:B------:R-:W-:Y:S02]  /*3f20*/  UIADD3 UR16, UR16, 0x1, URZ ;  /* 0x0000000110107890 */ /* 0x000fe4000fffe03f */
[----:B------:R-:W-:Y:S02]  /*3f30*/  UIADD3 UR18, UR18, 0x1, URZ ;  /* 0x0000000112127890 */ /* 0x000fe4000fffe03f */
[----:B------:R-:W-:Y:S01]  /*3f40*/  PLOP3.LUT P0, PT, PT, PT, UP2, 0x80, 0x0 ;  /* 0x000000000000781c */ /* 0x000fe20003f0f028 */
[----:B------:R-:W-:Y:S02]  /*3f50*/  UISETP.NE.AND UP0, UPT, UR16, 0x3, UPT ;  /* 0x000000031000788c */ /* 0x000fe4000bf05270 */
[----:B------:R-:W-:Y:S02]  /*3f60*/  UIADD3 UR9, UR19, -0x1, URZ ;  /* 0xffffffff13097890 */ /* 0x000fe4000fffe03f */
[----:B------:R-:W-:-:S02]  /*3f70*/  USEL UR8, URZ, 0x1, UP0 ;  /* 0x000000013f087887 */ /* 0x000fc40008000000 */
[----:B------:R-:W-:Y:S02]  /*3f80*/  UISETP.NE.AND UP1, UPT, UR18, 0x3, UPT ;  /* 0x000000031200788c */ /* 0x000fe4000bf25270 */
[----:B------:R-:W-:Y:S02]  /*3f90*/  ULOP3.LUT UR17, UR17, UR8, URZ, 0x3c, !UPT ;  /* 0x0000000811117292 */ /* 0x000fe4000f8e3c3f */
[----:B------:R-:W-:Y:S02]  /*3fa0*/  USEL UR16, UR16, URZ, UP0 ;  /* 0x0000003f10107287 */ /* 0x000fe40008000000 */
[----:B------:R-:W-:Y:S01]  /*3fb0*/  USEL UR18, UR18, URZ, UP1 ;  /* 0x0000003f12127287 */ /* 0x000fe20008800000 */
[----:B------:R-:W-:Y:S01]  /*3fc0*/  UMOV UR8, 0x1 ;  /* 0x0000000100087882 */ /* 0x000fe20000000000 */
[----:B------:R-:W-:Y:S01]  /*3fd0*/  UMOV UR19, UR9 ;  /* 0x0000000900137c82 */ /* 0x000fe20008000000 */
[----:B------:R-:W-:Y:S09]  /*3fe0*/  @P0 BRA `(.L_x_27) ;  /* 0xffffffec00500947 */ /* 0x000ff2000383ffff */
.L_x_19:
[----:B------:R-:W-:-:S04]  /*3ff0*/  UISETP.NE.AND UP0, UPT, UR6, URZ, UPT ;  /* 0x0000003f0600728c */ /* 0x000fc8000bf05270 */
[----:B------:R-:W-:-:S06]  /*4000*/  USEL UR6, URZ, 0x1, !UP0 ;  /* 0x000000013f067887 */ /* 0x000fcc000c000000 */
[----:B------:R-:W-:-:S13]  /*4010*/  ISETP.NE.AND P0, PT, RZ, UR6, PT ;  /* 0x00000006ff007c0c */ /* 0x000fda000bf05270 */
[----:B------:R-:W-:Y:S05]  /*4020*/  @!P0 BRA `(.L_x_28) ;  /* 0x0000000c00c48947 */ /* 0x000fea0003800000 */
[----:B------:R-:W-:Y:S02]  /*4030*/  WARPGROUP.DEPBAR.LE gsb0, 0x0 ;  /* 0x00008000000079c5 */ /* 0x000fe40000010000 */
[----:B-----5:R-:W-:Y:S01]  /*4040*/  FADD R227, R25, R227 ;  /* 0x000000e319e37221 */ /* 0x020fe20000000000 */
[----:B------:R-:W-:-:S04]  /*4050*/  FADD R228, R24, R228 ;  /* 0x000000e418e47221 */ /* 0x000fc80000000000 */
[----:B------:R2:W-:Y:S04]  /*4060*/  STL [R1+0x80], R227 ;  /* 0x000080e301007387 */ /* 0x0005e80000100800 */
[----:B--2---:R-:W2:Y:S04]  /*4070*/  LDL.LU R227, [R1+0x6c] ;  /* 0x00006c0001e37983 */ /* 0x004ea80000300800 */
[----:B--2---:R2:W-:Y:S04]  /*4080*/  STL [R1+0x84], R227 ;  /* 0x000084e301007387 */ /* 0x0045e80000100800 */
        /* <DEDUP_REMOVED lines=52> */
[----:B--2---:R-:W2:Y:S01]  /*43d0*/  LDL.LU R227, [R1] ;  /* 0x0000000001e37983 */ /* 0x004ea20000300800 */
[----:B------:R-:W-:Y:S01]  /*43e0*/  FADD R226, R26, R226 ;  /* 0x000000e21ae27221 */ /* 0x000fe20000000000 */
        /* <DEDUP_REMOVED lines=97> */
[----:B--2---:R-:W-:-:S05]  /*4a00*/  FADD R227, R124, R227 ;  /* 0x000000e37ce37221 */ /* 0x004fca0000000000 */
[----:B------:R2:W-:Y:S04]  /*4a10*/  STL [R1], R227 ;  /* 0x000000e301007387 */ /* 0x0005e80000100800 */
[----:B--2---:R-:W2:Y:S02]  /*4a20*/  LDL.LU R227, [R1+0xec] ;  /* 0x0000ec0001e37983 */ /* 0x004ea40000300800 */
[----:B--2---:R-:W-:-:S05]  /*4a30*/  FADD R227, R125, R227 ;  /* 0x000000e37de37221 */ /* 0x004fca0000000000 */
[----:B------:R2:W-:Y:S04]  /*4a40*/  STL [R1+0x4], R227 ;  /* 0x000004e301007387 */ /* 0x0005e80000100800 */
        /* <DEDUP_REMOVED lines=78> */
[----:B--2---:R2:W5:Y:S02]  /*4f30*/  LDL.LU R227, [R1+0x80] ;  /* 0x0000800001e37983 */ /* 0x0045640000300800 */
.L_x_28:
[----:B------:R-:W-:Y:S02]  /*4f40*/  WARPGROUP.DEPBAR.LE gsb0, 0x0 ;  /* 0x00008000000079c5 */ /* 0x000fe40000010000 */
[----:B------:R-:W3:Y:S02]  /*4f50*/  LDC R24, c[0x0][0x28c] ;  /* 0x0000a300ff187b82 */ /* 0x000ee40000000800 */
[----:B---3--:R-:W-:-:S13]  /*4f60*/  ISETP.GE.AND P0, PT, R24, 0x1, PT ;  /* 0x000000011800780c */ /* 0x008fda0003f06270 */
[----:B------:R-:W-:Y:S05]  /*4f70*/  @!P0 BRA `(.L_x_29) ;  /* 0x0000000000488947 */ /* 0x000fea0003800000 */
[----:B------:R-:W-:-:S06]  /*4f80*/  UISETP.NE.AND UP0, UPT, UR25, 0x3, UPT ;  /* 0x000000031900788c */ /* 0x000fcc000bf05270 */
[----:B------:R-:W-:-:S13]  /*4f90*/  PLOP3.LUT P0, PT, PT, PT, UP0, 0x80, 0x0 ;  /* 0x000000000000781c */ /* 0x000fda0003f0f008 */
[----:B------:R-:W-:Y:S05]  /*4fa0*/  @!P0 BRA `(.L_x_30) ;  /* 0x0000000000048947 */ /* 0x000fea0003800000 */
[----:B------:R-:W-:Y:S01]  /*4fb0*/  BPT.TRAP 0x1 ;  /* 0x000000040000795c */ /* 0x000fe20000300000 */
.L_x_30:
[----:B------:R-:W-:-:S04]  /*4fc0*/  UISETP.LT.AND UP0, UPT, UR12, 0x1, UPT ;  /* 0x000000010c00788c */ /* 0x000fc8000bf01270 */
[----:B------:R-:W-:Y:S02]  /*4fd0*/  USEL UR8, UR12, 0x1, UP0 ;  /* 0x000000010c087887 */ /* 0x000fe40008000000 */
[----:B------:R-:W-:Y:S02]  /*4fe0*/  UISETP.GT.U32.AND UP0, UPT, UR13, 0x1, UPT ;  /* 0x000000010d00788c */ /* 0x000fe4000bf04070 */
[----:B------:R-:W-:-:S04]  /*4ff0*/  UIADD3 UR8, UR5, UR12, -UR8 ;  /* 0x0000000c05087290 */ /* 0x000fc8000fffe808 */
[----:B------:R-:W-:Y:S01]  /*5000*/  UIMAD.WIDE.U32 UR6, UR8, -0x55555555, URZ ;  /* 0xaaaaaaab080678a5 */ /* 0x000fe2000f8e003f */
[----:B------:R-:W-:-:S03]  /*5010*/  PLOP3.LUT P0, PT, PT, PT, UP0, 0x80, 0x0 ;  /* 0x000000000000781c */ /* 0x000fc60003f0f008 */
[----:B------:R-:W-:-:S04]  /*5020*/  USHF.R.U32.HI UR6, URZ, 0x1, UR7 ;  /* 0x000000013f067899 */ /* 0x000fc80008011607 */
[----:B------:R-:W-:-:S04]  /*5030*/  UIMAD UR8, UR6, -0x3, UR8 ;  /* 0xfffffffd060878a4 */ /* 0x000fc8000f8e0208 */
[----:B------:R-:W-:-:S04]  /*5040*/  ULEA UR8, UR8, UR14, 0x3 ;  /* 0x0000000e08087291 */ /* 0x000fc8000f8e183f */
[----:B------:R-:W-:-:S04]  /*5050*/  UIADD3 UR8, UR8, 0x18, URZ ;  /* 0x0000001808087890 */ /* 0x000fc8000fffe03f */
[----:B------:R-:W-:-:S09]  /*5060*/  UPRMT UR8, URZ, 0x654, UR8 ;  /* 0x000006543f087896 */ /* 0x000fd20008000008 */
[----:B------:R-:W-:Y:S01]  /*5070*/  SYNCS.ARRIVE.TRANS64.RED.A1T0 RZ, [UR8], RZ ;  /* 0x000000ffffff79a7 */ /* 0x000fe20008100408 */
[----:B------:R-:W-:Y:S05]  /*5080*/  @P0 BRA `(.L_x_29) ;  /* 0x0000000000040947 */ /* 0x000fea0003800000 */
[----:B------:R-:W-:Y:S01]  /*5090*/  BPT.TRAP 0x1 ;  /* 0x000000040000795c */ /* 0x000fe20000300000 */
.L_x_29:
[----:B------:R3:W-:Y:S01]  /*50a0*/  STL [R1+0x88], R3 ;  /* 0x0000880301007387 */ /* 0x0007e20000100800 */
[----:B------:R-:W4:Y:S01]  /*50b0*/  LDC R28, c[0x0][0x288] ;  /* 0x0000a200ff1c7b82 */ /* 0x000f220000000800 */
[----:B------:R-:W-:Y:S02]  /*50c0*/  UIADD3 UR9, UR12, UR5, URZ ;  /* 0x000000050c097290 */ /* 0x000fe4000fffe03f */
[----:B------:R0:W-:Y:S01]  /*50d0*/  STL [R1+0x84], R2 ;  /* 0x0000840201007387 */ /* 0x0001e20000100800 */
[----:B------:R-:W-:Y:S01]  /*50e0*/  USHF.R.S32.HI UR10, URZ, 0x1f, UR24 ;  /* 0x0000001f3f0a7899 */ /* 0x000fe20008011418 */
[----:B------:R-:W-:Y:S01]  /*50f0*/  ULDC.64 UR14, c[0x0][0x5d0] ;  /* 0x00017400000e7ab9 */ /* 0x000fe20000000a00 */
[----:B------:R-:W-:Y:S01]  /*5100*/  ULDC UR11, c[0x0][0x284] ;  /* 0x0000a100000b7ab9 */ /* 0x000fe20000000800 */
[----:B---3--:R-:W3:Y:S01]  /*5110*/  S2R R3, SR_TID.X ;  /* 0x0000000000037919 */ /* 0x008ee20000002100 */
[----:B0-----:R-:W2:Y:S04]  /*5120*/  LDL.LU R2, [R1+0x78] ;  /* 0x0000780001027983 */ /* 0x001ea80000300800 */
[----:B-----5:R0:W-:Y:S04]  /*5130*/  STL [R1+0x80], R0 ;  /* 0x0000800001007387 */ /* 0x0201e80000100800 */
[----:B0-----:R-:W2:Y:S01]  /*5140*/  LDL.LU R0, [R1+0x7c] ;  /* 0x00007c0001007983 */ /* 0x001ea20000300800 */
[----:B------:R-:W-:-:S02]  /*5150*/  UISETP.GT.U32.AND UP0, UPT, UR9, 0x2, UPT ;  /* 0x000000020900788c */ /* 0x000fc4000bf04070 */
[----:B------:R-:W-:Y:S01]  /*5160*/  UISETP.GE.U32.AND UP1, UPT, UR12, 0x3, UPT ;  /* 0x000000030c00788c */ /* 0x000fe2000bf26070 */
[--C-:B---3--:R-:W-:Y:S02]  /*5170*/  SHF.R.U32.HI R24, RZ, 0x2, R3.reuse ;  /* 0x00000002ff187819 */ /* 0x108fe40000011603 */
[----:B------:R-:W-:Y:S02]  /*5180*/  LOP3.LUT R26, R3, 0x60, RZ, 0xc0, !PT ;  /* 0x00000060031a7812 */ /* 0x000fe400078ec0ff */
[----:B------:R-:W-:Y:S02]  /*5190*/  SHF.R.U32.HI R27, RZ, 0x7, R3 ;  /* 0x00000007ff1b7819 */ /* 0x000fe40000011603 */
[----:B------:R-:W-:Y:S02]  /*51a0*/  LOP3.LUT R25, R24, 0x7, RZ, 0xc0, !PT ;  /* 0x0000000718197812 */ /* 0x000fe400078ec0ff */
[----:B------:R-:W-:Y:S02]  /*51b0*/  SHF.R.U32.HI R26, RZ, 0x1, R26 ;  /* 0x00000001ff1a7819 */ /* 0x000fe4000001161a */
[----:B------:R-:W-:-:S02]  /*51c0*/  LOP3.LUT R24, R27, 0x1, RZ, 0xc0, !PT ;  /* 0x000000011b187812 */ /* 0x000fc400078ec0ff */
[----:B------:R-:W-:-:S03]  /*51d0*/  IADD3 R29, RZ, -R26, -R25 ;  /* 0x8000001aff1d7210 */ /* 0x000fc60007ffe819 */
[C---:B------:R-:W-:Y:S02]  /*51e0*/  IMAD.SHL.U32 R30, R24.reuse, 0x40, RZ ;  /* 0x00000040181e7824 */ /* 0x040fe400078e00ff */
[----:B------:R-:W-:Y:S02]  /*51f0*/  IMAD R29, R24, -0x40, R29 ;  /* 0xffffffc0181d7824 */ /* 0x000fe400078e021d */
[----:B------:R-:W-:Y:S01]  /*5200*/  IMAD.SHL.U32 R24, R3, 0x2, RZ ;  /* 0x0000000203187824 */ /* 0x000fe200078e00ff */
[----:B------:R-:W-:-:S04]  /*5210*/  LOP3.LUT R27, R30, 0x40, R25, 0xe2, !PT ;  /* 0x000000401e1b7812 */ /* 0x000fc800078ee219 */
[----:B------:R-:W-:Y:S02]  /*5220*/  LOP3.LUT R30, R24, 0x6, RZ, 0xc0, !PT ;  /* 0x00000006181e7812 */ /* 0x000fe400078ec0ff */
[----:B------:R-:W-:Y:S02]  /*5230*/  LOP3.LUT R24, R3, 0x3, RZ, 0xc0, !PT ;  /* 0x0000000303187812 */ /* 0x000fe400078ec0ff */
[----:B------:R0:W5:Y:S01]  /*5240*/  LDL.LU R3, [R1+0x88] ;  /* 0x0000880001037983 */ /* 0x0001620000300800 */
[----:B------:R-:W-:Y:S02]  /*5250*/  UIMAD.WIDE.U32 UR6, UR9, -0x55555555, URZ ;  /* 0xaaaaaaab090678a5 */ /* 0x000fe4000f8e003f */
[----:B----4-:R-:W-:Y:S02]  /*5260*/  IMAD R34, R24, -0x2, R28 ;  /* 0xfffffffe18227824 */ /* 0x010fe400078e021c */
[----:B--2---:R-:W-:Y:S01]  /*5270*/  IMAD.SHL.U32 R35, R2, 0x100, RZ ;  /* 0x0000010002237824 */ /* 0x004fe200078e00ff */
[----:B------:R-:W-:-:S02]  /*5280*/  PRMT R30, R30, 0x6540, R2 ;  /* 0x000065401e1e7816 */ /* 0x000fc40000000002 */
[----:B------:R0:W5:Y:S01]  /*5290*/  LDL.LU R2, [R1+0x84] ;  /* 0x0000840001027983 */ /* 0x0001620000300800 */
[----:B------:R-:W-:Y:S01]  /*52a0*/  UIMAD UR5, UR10, UR14, URZ ;  /* 0x0000000e0a0572a4 */ /* 0x000fe2000f8e023f */
[----:B------:R-:W-:Y:S01]  /*52b0*/  ISETP.GE.AND P0, PT, R35, R28, PT ;  /* 0x0000001c2300720c */ /* 0x000fe20003f06270 */
[----:B------:R-:W-:Y:S01]  /*52c0*/  UISETP.LT.U32.AND UP0, UPT, UR12, 0x3, UP0 ;  /* 0x000000030c00788c */ /* 0x000fe20008701070 */
[----:B------:R-:W-:Y:S01]  /*52d0*/  SHF.R.S32.HI R31, RZ, 0x1f, R30 ;  /* 0x0000001fff1f7819 */ /* 0x000fe2000001141e */
[----:B------:R-:W-:Y:S01]  /*52e0*/  UIMAD UR8, UR24, UR15, UR5 ;  /* 0x0000000f180872a4 */ /* 0x000fe2000f8e0205 */
[----:B------:R-:W-:Y:S01]  /*52f0*/  IMAD.U32 R25, RZ, RZ, UR14 ;  /* 0x0000000eff197e24 */ /* 0x000fe2000f8e00ff */
[----:B------:R-:W-:Y:S02]  /*5300*/  USEL UR5, URZ, 0x1, !UP0 ;  /* 0x000000013f057887 */ /* 0x000fe4000c000000 */
[----:B------:R-:W-:Y:S01]  /*5310*/  USHF.R.U32.HI UR6, URZ, 0x1, UR7 ;  /* 0x000000013f067899 */ /* 0x000fe20008011607 */
[----:B------:R-:W-:-:S02]  /*5320*/  IMAD.SHL.U32 R28, R0, 0x80, RZ ;  /* 0x00000080001c7824 */ /* 0x000fc400078e00ff */
[----:B------:R-:W-:Y:S02]  /*5330*/  IMAD.WIDE R32, R0, 0x80, RZ ;  /* 0x0000008000207825 */ /* 0x000fe400078e02ff */
[----:B------:R0:W5:Y:S01]  /*5340*/  LDL.LU R0, [R1+0x80] ;  /* 0x0000800001007983 */ /* 0x0001620000300800 */
[C---:B------:R-:W-:Y:S01]  /*5350*/  ISETP.GE.OR P0, PT, R28.reuse, UR11, P0 ;  /* 0x0000000b1c007c0c */ /* 0x040fe20008706670 */
[----:B------:R-:W-:Y:S01]  /*5360*/  ULOP3.LUT UR4, UR4, UR5, URZ, 0x3c, !UPT ;  /* 0x0000000504047292 */ /* 0x000fe2000f8e3c3f */
[----:B------:R-:W-:Y:S01]  /*5370*/  IMAD.WIDE.U32 R24, R25, UR24, R30 ;  /* 0x0000001819187c25 */ /* 0x000fe2000f8e001e */
[----:B------:R-:W-:Y:S01]  /*5380*/  UIMAD UR5, UR6, -0x3, UR9 ;  /* 0xfffffffd060578a4 */ /* 0x000fe2000f8e0209 */
[----:B------:R-:W-:Y:S01]  /*5390*/  IADD3 R38, -R28, UR11, R29 ;  /* 0x0000000b1c267c10 */ /* 0x000fe2000fffe11d */
[----:B------:R-:W-:Y:S01]  /*53a0*/  @UP1 ULOP3.LUT UR4, UR4, 0x1, UR6, 0x78, !UPT ;  /* 0x0000000104041892 */ /* 0x000fe2000f8e7806 */
[----:B------:R-:W-:Y:S01]  /*53b0*/  VIADD R25, R25, UR8 ;  /* 0x0000000819197c36 */ /* 0x000fe20008000000 */
[----:B------:R-:W-:Y:S01]  /*53c0*/  LOP3.LUT R39, R32, R27, R26, 0xfe, !PT ;  /* 0x0000001b20277212 */ /* 0x000fe200078efe1a */
[----:B------:R-:W-:-:S02]  /*53d0*/  IMAD.IADD R35, R34, 0x1, -R35 ;  /* 0x0000000122237824 */ /* 0x000fc400078e0a23 */
[----:B------:R-:W-:-:S03]  /*53e0*/  IMAD.MOV.U32 R34, RZ, RZ, -0x1 ;  /* 0xffffffffff227424 */ /* 0x000fc600078e00ff */
[----:B0-----:R-:W-:Y:S05]  /*53f0*/  @P0 BRA `(.L_x_31) ;  /* 0x0000008c00880947 */ /* 0x001fea0003800000 */
[----:B------:R-:W0:Y:S01]  /*5400*/  LDC.64 R28, c[0x0][0x5c8] ;  /* 0x00017200ff1c7b82 */ /* 0x000e220000000a00 */
[----:B------:R-:W-:Y:S01]  /*5410*/  ULDC.64 UR6, c[0x0][0x5c0] ;  /* 0x0001700000067ab9 */ /* 0x000fe20000000a00 */
[----:B------:R-:W-:Y:S01]  /*5420*/  BSSY B0, `(.L_x_31) ;  /* 0x00008df000007945 */ /* 0x000fe20003800000 */
[-C--:B0-----:R-:W-:Y:S02]  /*5430*/  IMAD R26, R33, R28.reuse, RZ ;  /* 0x0000001c211a7224 */ /* 0x081fe400078e02ff */
[----:B------:R-:W-:-:S04]  /*5440*/  IMAD.WIDE.U32 R24, R39, R28, R24 ;  /* 0x0000001c27187225 */ /* 0x000fc800078e0018 */
[----:B------:R-:W-:Y:S01]  /*5450*/  IMAD R27, R39, R29, R26 ;  /* 0x0000001d271b7224 */ /* 0x000fe200078e021a */
[----:B------:R-:W-:Y:S02]  /*5460*/  LEA R26, P0, R28, R24, 0x3 ;  /* 0x000000181c1a7211 */ /* 0x000fe400078018ff */
[----:B------:R-:W-:Y:S01]  /*5470*/  IADD3 R24, P1, R24, UR6, RZ ;  /* 0x0000000618187c10 */ /* 0x000fe2000ff3e0ff */
[----:B------:R-:W-:Y:S01]  /*5480*/  IMAD.IADD R27, R25, 0x1, R27 ;  /* 0x00000001191b7824 */ /* 0x000fe200078e021b */
[----:B------:R-:W-:-:S04]  /*5490*/  IADD3 R26, P3, R26, UR6, RZ ;  /* 0x000000061a1a7c10 */ /* 0x000fc8000ff7e0ff */
[----:B------:R-:W-:Y:S02]  /*54a0*/  LEA.HI.X R28, R28, R27, R29, 0x3, P0 ;  /* 0x0000001b1c1c7211 */ /* 0x000fe400000f1c1d */
[----:B------:R-:W-:Y:S02]  /*54b0*/  FSETP.NEU.AND P0, PT, RZ, UR23, PT ;  /* 0x00000017ff007c0b */ /* 0x000fe4000bf0d000 */
[----:B------:R-:W-:Y:S02]  /*54c0*/  IADD3.X R25, R27, UR7, RZ, P1, !PT ;  /* 0x000000071b197c10 */ /* 0x000fe40008ffe4ff */
[----:B------:R-:W-:-:S09]  /*54d0*/  IADD3.X R27, R28, UR7, RZ, P3, !PT ;  /* 0x000000071c1b7c10 */ /* 0x000fd20009ffe4ff */
[----:B------:R-:W-:Y:S05]  /*54e0*/  @!P0 BRA `(.L_x_32) ;  /* 0x0000006800d08947 */ /* 0x000fea0003800000 */
[----:B------:R-:W-:Y:S01]  /*54f0*/  ULDC.64 UR8, c[0x0][0x5b8] ;  /* 0x00016e0000087ab9 */ /* 0x000fe20000000a00 */
[----:B------:R-:W-:Y:S01]  /*5500*/  ISETP.GE.AND P0, PT, R38, 0x1, PT ;  /* 0x000000012600780c */ /* 0x000fe20003f06270 */
[----:B------:R-:W-:Y:S02]  /*5510*/  UIMAD UR6, UR10, UR8, URZ ;  /* 0x000000080a0672a4 */ /* 0x000fe4000f8e023f */
[----:B------:R-:W-:Y:S01]  /*5520*/  IMAD.U32 R29, RZ, RZ, UR8 ;  /* 0x00000008ff1d7e24 */ /* 0x000fe2000f8e00ff */
[----:B------:R-:W-:Y:S01]  /*5530*/  BSSY B1, `(.L_x_33) ;  /* 0x000000f000017945 */ /* 0x000fe20003800000 */
[----:B------:R-:W-:Y:S01]  /*5540*/  ISETP.LT.OR P4, PT, R35, 0x1, !P0 ;  /* 0x000000012300780c */ /* 0x000fe20004781670 */
[----:B------:R-:W-:Y:S02]  /*5550*/  UIMAD UR6, UR24, UR9, UR6 ;  /* 0x00000009180672a4 */ /* 0x000fe4000f8e0206 */
[----:B------:R-:W-:Y:S01]  /*5560*/  IMAD.WIDE.U32 R30, R29, UR24, R30 ;  /* 0x000000181d1e7c25 */ /* 0x000fe2000f8e001e */
[----:B------:R-:W-:-:S03]  /*5570*/  ULDC.64 UR8, c[0x0][0x5a8] ;  /* 0x00016a0000087ab9 */ /* 0x000fc60000000a00 */
[----:B------:R-:W-:Y:S01]  /*5580*/  VIADD R31, R31, UR6 ;  /* 0x000000061f1f7c36 */ /* 0x000fe20008000000 */
[----:B------:R-:W-:Y:S02]  /*5590*/  ULDC.64 UR6, c[0x0][0x5b0] ;  /* 0x00016c0000067ab9 */ /* 0x000fe40000000a00 */
[----:B------:R-:W-:Y:S02]  /*55a0*/  IMAD R36, R33, UR6, RZ ;  /* 0x0000000621247c24 */ /* 0x000fe4000f8e02ff */
[----:B------:R-:W-:-:S04]  /*55b0*/  IMAD.WIDE.U32 R28, R39, UR6, R30 ;  /* 0x00000006271c7c25 */ /* 0x000fc8000f8e001e */
[--C-:B------:R-:W-:Y:S01]  /*55c0*/  IMAD R37, R39, UR7, R36.reuse ;  /* 0x0000000727257c24 */ /* 0x100fe2000f8e0224 */
[----:B------:R-:W-:Y:S02]  /*55d0*/  IADD3 R28, P1, R28, UR8, RZ ;  /* 0x000000081c1c7c10 */ /* 0x000fe4000ff3e0ff */
[----:B------:R-:W-:Y:S02]  /*55e0*/  PRMT R36, RZ, 0x7610, R36 ;  /* 0x00007610ff247816 */ /* 0x000fe40000000024 */
[----:B------:R-:W-:Y:S01]  /*55f0*/  IADD3.X R29, R29, UR9, R37, P1, !PT ;  /* 0x000000091d1d7c10 */ /* 0x000fe20008ffe425 */
[----:B------:R-:W-:Y:S08]  /*5600*/  @P4 BRA `(.L_x_34) ;  /* 0x0000000000044947 */ /* 0x000ff00003800000 */
[----:B------:R0:W5:Y:S02]  /*5610*/  LDG.E.U8 R36, desc[UR20][R28.64] ;  /* 0x000000141c247981 */ /* 0x000164000c1e1100 */
.L_x_34:
[----:B------:R-:W-:Y:S05]  /*5620*/  BSYNC B1 ;  /* 0x0000000000017941 */ /* 0x000fea0003800000 */
.L_x_33:
[----:B-----5:R-:W-:Y:S01]  /*5630*/  LOP3.LUT R36, R36, 0xff, RZ, 0xc0, !PT ;  /* 0x000000ff24247812 */ /* 0x020fe200078ec0ff */
[----:B------:R-:W-:Y:S01]  /*5640*/  BSSY B1, `(.L_x_35) ;  /* 0x000000b000017945 */ /* 0x000fe20003800000 */
[----:B------:R-:W-:Y:S02]  /*5650*/  ISETP.LT.OR P3, PT, R35, 0x2, !P0 ;  /* 0x000000022300780c */ /* 0x000fe40004761670 */
[----:B------:R-:W-:-:S05]  /*5660*/  F2FP.F16.E4M3.UNPACK_B R36, R36 ;  /* 0x00000024ff24723e */ /* 0x000fca00020006ff */
[----:B------:R-:W-:-:S05]  /*5670*/  HADD2.F32 R36, -RZ, R36.H0_H0 ;  /* 0x20000024ff247230 */ /* 0x000fca0000004100 */
[----:B------:R-:W-:Y:S01]  /*5680*/  FMUL R37, R36, UR23 ;  /* 0x0000001724257c20 */ /* 0x000fe20008400000 */
[----:B------:R-:W-:-:S03]  /*5690*/  PRMT R36, RZ, 0x7610, R36 ;  /* 0x00007610ff247816 */ /* 0x000fc60000000024 */
[----:B------:R-:W-:-:S05]  /*56a0*/  FFMA R37, R228, UR22, R37 ;  /* 0x00000016e4257c23 */ /* 0x000fca0008000025 */
[----:B------:R-:W-:-:S05]  /*56b0*/  F2FP.SATFINITE.E4M3.F32.PACK_AB_MERGE_C R37, RZ, R37, RZ ;  /* 0x00000025ff25723e */ /* 0x000fca00048070ff */
[----:B------:R2:W-:Y:S01]  /*56c0*/  @!P4 STG.E.U8 desc[UR20][R24.64], R37 ;  /* 0x000000251800c986 */ /* 0x0005e2000c101114 */
[----:B------:R-:W-:Y:S05]  /*56d0*/  @P3 BRA `(.L_x_36) ;  /* 0x0000000000043947 */ /* 0x000fea0003800000 */
[----:B------:R3:W5:Y:S02]  /*56e0*/  LDG.E.U8 R36, desc[UR20][R28.64+0x1] ;  /* 0x000001141c247981 */ /* 0x000764000c1e1100 */
.L_x_36:
[----:B------:R-:W-:Y:S05]  /*56f0*/  BSYNC B1 ;  /* 0x0000000000017941 */ /* 0x000fea0003800000 */
.L_x_35:
[----:B-----5:R-:W-:Y:S01]  /*5700*/  LOP3.LUT R36, R36, 0xff, RZ, 0xc0, !PT ;  /* 0x000000ff24247812 */ /* 0x020fe200078ec0ff */
[----:B------:R-:W-:Y:S01]  /*5710*/  BSSY B1, `(.L_x_37) ;  /* 0x0000013000017945 */ /* 0x000fe20003800000 */
[----:B--2---:R-:W-:Y:S02]  /*5720*/  IADD3 R37, P1, R39, 0x8, RZ ;  /* 0x0000000827257810 */ /* 0x004fe40007f3e0ff */
[----:B------:R-:W-:-:S03]  /*5730*/  F2FP.F16.E4M3.UNPACK_B R36, R36 ;  /* 0x00000024ff24723e */ /* 0x000fc600020006ff */
[----:B------:R-:W-:Y:S01]  /*5740*/  IMAD.X R32, RZ, RZ, R33, P1 ;  /* 0x000000ffff207224 */ /* 0x000fe200008e0621 */
[----:B------:R-:W-:Y:S01]  /*5750*/  ISETP.GE.AND P1, PT, R38, 0x9, PT ;  /* 0x000000092600780c */ /* 0x000fe20003f26270 */
[----:B------:R-:W-:Y:S02]  /*5760*/  HADD2.F32 R36, -RZ, R36.H0_H0 ;  /* 0x20000024ff247230 */ /* 0x000fe40000004100 */
[----:B------:R-:W-:Y:S01]  /*5770*/  IMAD R32, R32, UR6, RZ ;  /* 0x0000000620207c24 */ /* 0x000fe2000f8e02ff */
[----:B------:R-:W-:Y:S01]  /*5780*/  ISETP.LT.OR P5, PT, R35, 0x1, !P1 ;  /* 0x000000012300780c */ /* 0x000fe20004fa1670 */
[----:B------:R-:W-:-:S04]  /*5790*/  IMAD.WIDE.U32 R30, R37, UR6, R30 ;  /* 0x00000006251e7c25 */ /* 0x000fc8000f8e001e */
[----:B------:R-:W-:Y:S01]  /*57a0*/  FMUL R36, R36, UR23 ;  /* 0x0000001724247c20 */ /* 0x000fe20008400000 */
[----:B------:R-:W-:-:S03]  /*57b0*/  IMAD R37, R37, UR7, R32 ;  /* 0x0000000725257c24 */ /* 0x000fc6000f8e0220 */
[----:B------:R-:W-:Y:S01]  /*57c0*/  FFMA R36, R227, UR22, R36 ;  /* 0x00000016e3247c23 */ /* 0x000fe20008000024 */
[----:B------:R-:W-:Y:S02]  /*57d0*/  IADD3 R30, P4, R30, UR8, RZ ;  /* 0x000000081e1e7c10 */ /* 0x000fe4000ff9e0ff */
[----:B------:R-:W-:Y:S02]  /*57e0*/  PRMT R32, RZ, 0x7610, R32 ;  /* 0x00007610ff207816 */ /* 0x000fe40000000020 */
[----:B------:R-:W-:Y:S02]  /*57f0*/  F2FP.SATFINITE.E4M3.F32.PACK_AB_MERGE_C R33, RZ, R36, RZ ;  /* 0x00000024ff21723e */ /* 0x000fe400048070ff */
[----:B------:R-:W-:-:S03]  /*5800*/  IADD3.X R31, R31, UR9, R37, P4, !PT ;  /* 0x000000091f1f7c10 */ /* 0x000fc6000a7fe425 */
[----:B------:R2:W-:Y:S01]  /*5810*/  @!P3 STG.E.U8 desc[UR20][R24.64+0x1], R33 ;  /* 0x000001211800b986 */ /* 0x0005e2000c101114 */
[----:B------:R-:W-:Y:S05]  /*5820*/  @P5 BRA `(.L_x_38) ;  /* 0x0000000000045947 */ /* 0x000fea0003800000 */
[----:B------:R4:W5:Y:S02]  /*5830*/  LDG.E.U8 R32, desc[UR20][R30.64] ;  /* 0x000000141e207981 */ /* 0x000964000c1e1100 */
.L_x_38:
[----:B------:R-:W-:Y:S05]  /*5840*/  BSYNC B1 ;  /* 0x0000000000017941 */ /* 0x000fea0003800000 */
.L_x_37:
[----:B-----5:R-:W-:Y:S01]  /*5850*/  LOP3.LUT R32, R32, 0xff, RZ, 0xc0, !PT ;  /* 0x000000ff20207812 */ /* 0x020fe200078ec0ff */
[----:B------:R-:W-:Y:S01]  /*5860*/  BSSY B1, `(.L_x_39) ;  /* 0x000000b000017945 */ /* 0x000fe20003800000 */
[----:B------:R-:W-:Y:S02]  /*5870*/  ISETP.LT.OR P3, PT, R35, 0x2, !P1 ;  /* 0x000000022300780c */ /* 0x000fe40004f61670 */
[----:B------:R-:W-:-:S05]  /*5880*/  F2FP.F16.E4M3.UNPACK_B R32, R32 ;  /* 0x00000020ff20723e */ /* 0x000fca00020006ff */
[----:B------:R-:W-:-:S05]  /*5890*/  HADD2.F32 R32, -RZ, R32.H0_H0 ;  /* 0x20000020ff207230 */ /* 0x000fca0000004100 */
[----:B--2---:R-:W-:Y:S01]  /*58a0*/  FMUL R33, R32, UR23 ;  /* 0x0000001720217c20 */ /* 0x004fe20008400000 */
[----:B------:R-:W-:-:S03]  /*58b0*/  PRMT R32, RZ, 0x7610, R32 ;  /* 0x00007610ff207816 */ /* 0x000fc60000000020 */
[----:B------:R-:W-:-:S05]  /*58c0*/  FFMA R33, R226, UR22, R33 ;  /* 0x00000016e2217c23 */ /* 0x000fca0008000021 */
[----:B------:R-:W-:-:S05]  /*58d0*/  F2FP.SATFINITE.E4M3.F32.PACK_AB_MERGE_C R33, RZ, R33, RZ ;  /* 0x00000021ff21723e */ /* 0x000fca00048070ff */
[----:B------:R2:W-:Y:S01]  /*58e0*/  @!P5 STG.E.U8 desc[UR20][R26.64], R33 ;  /* 0x000000211a00d986 */ /* 0x0005e2000c101114 */
[----:B------:R-:W-:Y:S05]  /*58f0*/  @P3 BRA `(.L_x_40) ;  /* 0x0000000000043947 */ /* 0x000fea0003800000 */
[----:B------:R0:W5:Y:S02]  /*5900*/  LDG.E.U8 R32, desc[UR20][R30.64+0x1] ;  /* 0x000001141e207981 */ /* 0x000164000c1e1100 */
.L_x_40:
[----:B------:R-:W-:Y:S05]  /*5910*/  BSYNC B1 ;  /* 0x0000000000017941 */ /* 0x000fea0003800000 */
.L_x_39:
[----:B-----5:R-:W-:Y:S01]  /*5920*/  LOP3.LUT R32, R32, 0xff, RZ, 0xc0, !PT ;  /* 0x000000ff20207812 */ /* 0x020fe200078ec0ff */
[----:B------:R-:W-:Y:S01]  /*5930*/  BSSY B1, `(.L_x_41) ;  /* 0x000000b000017945 */ /* 0x000fe20003800000 */
[----:B------:R-:W-:Y:S02]  /*5940*/  ISETP.LT.OR P4, PT, R35, 0x9, !P0 ;  /* 0x000000092300780c */ /* 0x000fe40004781670 */
[----:B------:R-:W-:-:S05]  /*5950*/  F2FP.F16.E4M3.UNPACK_B R32, R32 ;  /* 0x00000020ff20723e */ /* 0x000fca00020006ff */
[----:B------:R-:W-:-:S05]  /*5960*/  HADD2.F32 R32, -RZ, R32.H0_H0 ;  /* 0x20000020ff207230 */ /* 0x000fca0000004100 */
[----:B------:R-:W-:-:S04]  /*5970*/  FMUL R32, R32, UR23 ;  /* 0x0000001720207c20 */ /* 0x000fc80008400000 */
[----:B------:R-:W-:-:S05]  /*5980*/  FFMA R32, R225, UR22, R32 ;  /* 0x00000016e1207c23 */ /* 0x000fca0008000020 */
[----:B--2---:R-:W-:Y:S02]  /*5990*/  F2FP.SATFINITE.E4M3.F32.PACK_AB_MERGE_C R33, RZ, R32, RZ ;  /* 0x00000020ff21723e */ /* 0x004fe400048070ff */
[----:B------:R-:W-:-:S03]  /*59a0*/  PRMT R32, RZ, 0x7610, R32 ;  /* 0x00007610ff207816 */ /* 0x000fc60000000020 */
[----:B------:R2:W-:Y:S01]  /*59b0*/  @!P3 STG.E.U8 desc[UR20][R26.64+0x1], R33 ;  /* 0x000001211a00b986 */ /* 0x0005e2000c101114 */
[----:B------:R-:W-:Y:S05]  /*59c0*/  @P4 BRA `(.L_x_42) ;  /* 0x0000000000044947 */ /* 0x000fea0003800000 */
[----:B------:R0:W5:Y:S02]  /*59d0*/  LDG.E.U8 R32, desc[UR20][R28.64+0x8] ;  /* 0x000008141c207981 */ /* 0x000164000c1e1100 */
.L_x_42:
[----:B------:R-:W-:Y:S05]  /*59e0*/  BSYNC B1 ;  /* 0x0000000000017941 */ /* 0x000fea0003800000 */
.L_x_41:
        /* <DEDUP_REMOVED lines=12> */
.L_x_44:
[----:B------:R-:W-:Y:S05]  /*5ab0*/  BSYNC B1 ;  /* 0x0000000000017941 */ /* 0x000fea0003800000 */
.L_x_43:
        /* <DEDUP_REMOVED lines=12> */
.L_x_46:
[----:B------:R-:W-:Y:S05]  /*5b80*/  BSYNC B1 ;  /* 0x0000000000017941 */ /* 0x000fea0003800000 */
.L_x_45:
        /* <DEDUP_REMOVED lines=12> */
.L_x_48:
[----:B------:R-:W-:Y:S05]  /*5c50*/  BSYNC B1 ;  /* 0x0000000000017941 */ /* 0x000fea0003800000 */
.L_x_47:
        /* <DEDUP_REMOVED lines=12> */
.L_x_50:
[----:B------:R-:W-:Y:S05]  /*5d20*/  BSYNC B1 ;  /* 0x0000000000017941 */ /* 0x000fea0003800000 */
.L_x_49:
        /* <DEDUP_REMOVED lines=12> */
.L_x_52:
[----:B------:R-:W-:Y:S05]  /*5df0*/  BSYNC B1 ;  /* 0x0000000000017941 */ /* 0x000fea0003800000 */
.L_x_51:
        /* <DEDUP_REMOVED lines=12> */
.L_x_54:
[----:B------:R-:W-:Y:S05]  /*5ec0*/  BSYNC B1 ;  /* 0x0000000000017941 */ /* 0x000fea0003800000 */
.L_x_53:
        /* <DEDUP_REMOVED lines=12> */
.L_x_56:
[----:B------:R-:W-:Y:S05]  /*5f90*/  BSYNC B1 ;  /* 0x0000000000017941 */ /* 0x000fea0003800000 */
.L_x_55:
        /* <DEDUP_REMOVED lines=12> */
.L_x_58:
[----:B------:R-:W-:Y:S05]  /*6060*/  BSYNC B1 ;  /* 0x0000000000017941 */ /* 0x000fea0003800000 */
.L_x_57:
        /* <DEDUP_REMOVED lines=12> */
.L_x_60:
[----:B------:R-:W-:Y:S05]  /*6130*/  BSYNC B1 ;  /* 0x0000000000017941 */ /* 0x000fea0003800000 */
.L_x_59:
        /* <DEDUP_REMOVED lines=12> */
.L_x_62:
[----:B------:R-:W-:Y:S05]  /*6200*/  BSYNC B1 ;  /* 0x0000000000017941 */ /* 0x000fea0003800000 */
.L_x_61:
        /* <DEDUP_REMOVED lines=12> */
.L_x_64:
[----:B------:R-:W-:Y:S05]  /*62d0*/  BSYNC B1 ;  /* 0x0000000000017941 */ /* 0x000fea0003800000 */
.L_x_63:
        /* <DEDUP_REMOVED lines=12> */
.L_x_66:
[----:B------:R-:W-:Y:S05]  /*63a0*/  BSYNC B1 ;  /* 0x0000000000017941 */ /* 0x000fea0003800000 */
.L_x_65:
        /* <DEDUP_REMOVED lines=12> */
.L_x_68:
[----:B------:R-:W-:Y:S05]  /*6470*/  BSYNC B1 ;  /* 0x0000000000017941 */ /* 0x000fea0003800000 */
.L_x_67:
        /* <DEDUP_REMOVED lines=12> */
.L_x_70:
[----:B------:R-:W-:Y:S05]  /*6540*/  BSYNC B1 ;  /* 0x0000000000017941 */ /* 0x000fea0003800000 */
.L_x_69:
        /* <DEDUP_REMOVED lines=12> */
.L_x_72:
[----:B------:R-:W-:Y:S05]  /*6610*/  BSYNC B1 ;  /* 0x0000000000017941 */ /* 0x000fea0003800000 */
.L_x_71:
        /* <DEDUP_REMOVED lines=12> */
.L_x_74:
[----:B------:R-:W-:Y:S05]  /*66e0*/  BSYNC B1 ;  /* 0x0000000000017941 */ /* 0x000fea0003800000 */
.L_x_73:
        /* <DEDUP_REMOVED lines=12> */
.L_x_76:
[----:B------:R-:W-:Y:S05]  /*67b0*/  BSYNC B1 ;  /* 0x0000000000017941 */ /* 0x000fea0003800000 */
.L_x_75:
        /* <DEDUP_REMOVED lines=12> */
.L_x_78:
[----:B------:R-:W-:Y:S05]  /*6880*/  BSYNC B1 ;  /* 0x0000000000017941 */ /* 0x000fea0003800000 */
.L_x_77:
        /* <DEDUP_REMOVED lines=12> */
.L_x_80:
[----:B------:R-:W-:Y:S05]  /*6950*/  BSYNC B1 ;  /* 0x0000000000017941 */ /* 0x000fea0003800000 */
.L_x_79:
        /* <DEDUP_REMOVED lines=12> */
.L_x_82:
[----:B------:R-:W-:Y:S05]  /*6a20*/  BSYNC B1 ;  /* 0x0000000000017941 */ /* 0x000fea0003800000 */
.L_x_81:
        /* <DEDUP_REMOVED lines=12> */
.L_x_84:
[----:B------:R-:W-:Y:S05]  /*6af0*/  BSYNC B1 ;  /* 0x0000000000017941 */ /* 0x000fea0003800000 */
.L_x_83:
        /* <DEDUP_REMOVED lines=12> */
.L_x_86:
[----:B------:R-:W-:Y:S05]  /*6bc0*/  BSYNC B1 ;  /* 0x0000000000017941 */ /* 0x000fea0003800000 */
.L_x_85:
        /* <DEDUP_REMOVED lines=12> */
.L_x_88:
[----:B------:R-:W-:Y:S05]  /*6c90*/  BSYNC B1 ;  /* 0x0000000000017941 */ /* 0x000fea0003800000 */
.L_x_87:
        /* <DEDUP_REMOVED lines=12> */
.L_x_90:
[----:B------:R-:W-:Y:S05]  /*6d60*/  BSYNC B1 ;  /* 0x0000000000017941 */ /* 0x000fea0003800000 */
.L_x_89:
        /* <DEDUP_REMOVED lines=12> */
.L_x_92:
[----:B------:R-:W-:Y:S05]  /*6e30*/  BSYNC B1 ;  /* 0x0000000000017941 */ /* 0x000fea0003800000 */
.L_x_91:
        /* <DEDUP_REMOVED lines=12> */
.L_x_94:
[----:B------:R-:W-:Y:S05]  /*6f00*/  BSYNC B1 ;  /* 0x0000000000017941 */ /* 0x000fea0003800000 */
.L_x_93:
        /* <DEDUP_REMOVED lines=12> */
.L_x_96:
[----:B------:R-:W-:Y:S05]  /*6fd0*/  BSYNC B1 ;  /* 0x0000000000017941 */ /* 0x000fea0003800000 */
.L_x_95:
        /* <DEDUP_REMOVED lines=12> */
.L_x_98:
[----:B------:R-:W-:Y:S05]  /*70a0*/  BSYNC B1 ;  /* 0x0000000000017941 */ /* 0x000fea0003800000 */
.L_x_97:
        /* <DEDUP_REMOVED lines=12> */
.L_x_100:
[----:B------:R-:W-:Y:S05]  /*7170*/  BSYNC B1 ;  /* 0x0000000000017941 */ /* 0x000fea0003800000 */
.L_x_99:
        /* <DEDUP_REMOVED lines=12> */
.L_x_102:
[----:B------:R-:W-:Y:S05]  /*7240*/  BSYNC B1 ;  /* 0x0000000000017941 */ /* 0x000fea0003800000 */
.L_x_101:
        /* <DEDUP_REMOVED lines=12> */
.L_x_104:
[----:B------:R-:W-:Y:S05]  /*7310*/  BSYNC B1 ;  /* 0x0000000000017941 */ /* 0x000fea0003800000 */
.L_x_103:
        /* <DEDUP_REMOVED lines=12> */
.L_x_106:
[----:B------:R-:W-:Y:S05]  /*73e0*/  BSYNC B1 ;  /* 0x0000000000017941 */ /* 0x000fea0003800000 */
.L_x_105:
        /* <DEDUP_REMOVED lines=12> */
.L_x_108:
[----:B------:R-:W-:Y:S05]  /*74b0*/  BSYNC B1 ;  /* 0x0000000000017941 */ /* 0x000fea0003800000 */
.L_x_107:
        /* <DEDUP_REMOVED lines=12> */
.L_x_110:
[----:B------:R-:W-:Y:S05]  /*7580*/  BSYNC B1 ;  /* 0x0000000000017941 */ /* 0x000fea0003800000 */
.L_x_109:
        /* <DEDUP_REMOVED lines=12> */
.L_x_112:
[----:B------:R-:W-:Y:S05]  /*7650*/  BSYNC B1 ;  /* 0x0000000000017941 */ /* 0x000fea0003800000 */
.L_x_111:
        /* <DEDUP_REMOVED lines=12> */
.L_x_114:
[----:B------:R-:W-:Y:S05]  /*7720*/  BSYNC B1 ;  /* 0x0000000000017941 */ /* 0x000fea0003800000 */
.L_x_113:
        /* <DEDUP_REMOVED lines=12> */
.L_x_116:
[----:B------:R-:W-:Y:S05]  /*77f0*/  BSYNC B1 ;  /* 0x0000000000017941 */ /* 0x000fea0003800000 */
.L_x_115:
        /* <DEDUP_REMOVED lines=12> */
.L_x_118:
[----:B------:R-:W-:Y:S05]  /*78c0*/  BSYNC B1 ;  /* 0x0000000000017941 */ /* 0x000fea0003800000 */
.L_x_117:
        /* <DEDUP_REMOVED lines=12> */
.L_x_120:
[----:B------:R-:W-:Y:S05]  /*7990*/  BSYNC B1 ;  /* 0x0000000000017941 */ /* 0x000fea0003800000 */
.L_x_119:
        /* <DEDUP_REMOVED lines=12> */
.L_x_122:
[----:B------:R-:W-:Y:S05]  /*7a60*/  BSYNC B1 ;  /* 0x0000000000017941 */ /* 0x000fea0003800000 */
.L_x_121:
        /* <DEDUP_REMOVED lines=12> */
.L_x_124:
[----:B------:R-:W-:Y:S05]  /*7b30*/  BSYNC B1 ;  /* 0x0000000000017941 */ /* 0x000fea0003800000 */
.L_x_123:
        /* <DEDUP_REMOVED lines=12> */
.L_x_126:
[----:B------:R-:W-:Y:S05]  /*7c00*/  BSYNC B1 ;  /* 0x0000000000017941 */ /* 0x000fea0003800000 */
.L_x_125:
        /* <DEDUP_REMOVED lines=12> */
.L_x_128:
[----:B------:R-:W-:Y:S05]  /*7cd0*/  BSYNC B1 ;  /* 0x0000000000017941 */ /* 0x000fea0003800000 */
.L_x_127:
        /* <DEDUP_REMOVED lines=12> */
.L_x_130:
[----:B------:R-:W-:Y:S05]  /*7da0*/  BSYNC B1 ;  /* 0x0000000000017941 */ /* 0x000fea0003800000 */
.L_x_129:
        /* <DEDUP_REMOVED lines=12> */
.L_x_132:
[----:B------:R-:W-:Y:S05]  /*7e70*/  BSYNC B1 ;  /* 0x0000000000017941 */ /* 0x000fea0003800000 */
.L_x_131:
        /* <DEDUP_REMOVED lines=12> */
.L_x_134:
[----:B------:R-:W-:Y:S05]  /*7f40*/  BSYNC B1 ;  /* 0x0000000000017941 */ /* 0x000fea0003800000 */
.L_x_133:
        /* <DEDUP_REMOVED lines=12> */
.L_x_136:
[----:B------:R-:W-:Y:S05]  /*8010*/  BSYNC B1 ;  /* 0x0000000000017941 */ /* 0x000fea0003800000 */
.L_x_135:
        /* <DEDUP_REMOVED lines=12> */
.L_x_138:
[----:B------:R-:W-:Y:S05]  /*80e0*/  BSYNC B1 ;  /* 0x0000000000017941 */ /* 0x000fea0003800000 */
.L_x_137:
        /* <DEDUP_REMOVED lines=12> */
.L_x_140:
[----:B------:R-:W-:Y:S05]  /*81b0*/  BSYNC B1 ;  /* 0x0000000000017941 */ /* 0x000fea0003800000 */
.L_x_139:
        /* <DEDUP_REMOVED lines=12> */
.L_x_142:
[----:B------:R-:W-:Y:S05]  /*8280*/  BSYNC B1 ;  /* 0x0000000000017941 */ /* 0x000fea0003800000 */
.L_x_141:
        /* <DEDUP_REMOVED lines=12> */
.L_x_144:
[----:B------:R-:W-:Y:S05]  /*8350*/  BSYNC B1 ;  /* 0x0000000000017941 */ /* 0x000fea0003800000 */
.L_x_143:
        /* <DEDUP_REMOVED lines=12> */
.L_x_146:
[----:B------:R-:W-:Y:S05]  /*8420*/  BSYNC B1 ;  /* 0x0000000000017941 */ /* 0x000fea0003800000 */
.L_x_145:
        /* <DEDUP_REMOVED lines=12> */
.L_x_148:
[----:B------:R-:W-:Y:S05]  /*84f0*/  BSYNC B1 ;  /* 0x0000000000017941 */ /* 0x000fea0003800000 */
.L_x_147:
        /* <DEDUP_REMOVED lines=12> */
.L_x_150:
[----:B------:R-:W-:Y:S05]  /*85c0*/  BSYNC B1 ;  /* 0x0000000000017941 */ /* 0x000fea0003800000 */
.L_x_149:
        /* <DEDUP_REMOVED lines=12> */
.L_x_152:
[----:B------:R-:W-:Y:S05]  /*8690*/  BSYNC B1 ;  /* 0x0000000000017941 */ /* 0x000fea0003800000 */
.L_x_151:
        /* <DEDUP_REMOVED lines=12> */
.L_x_154:
[----:B------:R-:W-:Y:S05]  /*8760*/  BSYNC B1 ;  /* 0x0000000000017941 */ /* 0x000fea0003800000 */
.L_x_153:
        /* <DEDUP_REMOVED lines=12> */
.L_x_156:
[----:B------:R-:W-:Y:S05]  /*8830*/  BSYNC B1 ;  /* 0x0000000000017941 */ /* 0x000fea0003800000 */
.L_x_155:
        /* <DEDUP_REMOVED lines=12> */
.L_x_158:
[----:B------:R-:W-:Y:S05]  /*8900*/  BSYNC B1 ;  /* 0x0000000000017941 */ /* 0x000fea0003800000 */
.L_x_157:
        /* <DEDUP_REMOVED lines=12> */
.L_x_160:
[----:B------:R-:W-:Y:S05]  /*89d0*/  BSYNC B1 ;  /* 0x0000000000017941 */ /* 0x000fea0003800000 */
.L_x_159:
        /* <DEDUP_REMOVED lines=12> */
.L_x_162:
[----:B------:R-:W-:Y:S05]  /*8aa0*/  BSYNC B1 ;  /* 0x0000000000017941 */ /* 0x000fea0003800000 */
.L_x_161:
        /* <DEDUP_REMOVED lines=12> */
.L_x_164:
[----:B------:R-:W-:Y:S05]  /*8b70*/  BSYNC B1 ;  /* 0x0000000000017941 */ /* 0x000fea0003800000 */
.L_x_163:
        /* <DEDUP_REMOVED lines=12> */
.L_x_166:
[----:B------:R-:W-:Y:S05]  /*8c40*/  BSYNC B1 ;  /* 0x0000000000017941 */ /* 0x000fea0003800000 */
.L_x_165:
        /* <DEDUP_REMOVED lines=12> */
.L_x_168:
[----:B------:R-:W-:Y:S05]  /*8d10*/  BSYNC B1 ;  /* 0x0000000000017941 */ /* 0x000fea0003800000 */
.L_x_167:
        /* <DEDUP_REMOVED lines=12> */
.L_x_170:
[----:B------:R-:W-:Y:S05]  /*8de0*/  BSYNC B1 ;  /* 0x0000000000017941 */ /* 0x000fea0003800000 */
.L_x_169:
        /* <DEDUP_REMOVED lines=12> */
.L_x_172:
[----:B------:R-:W-:Y:S05]  /*8eb0*/  BSYNC B1 ;  /* 0x0000000000017941 */ /* 0x000fea0003800000 */
.L_x_171:
        /* <DEDUP_REMOVED lines=12> */
.L_x_174:
[----:B------:R-:W-:Y:S05]  /*8f80*/  BSYNC B1 ;  /* 0x0000000000017941 */ /* 0x000fea0003800000 */
.L_x_173:
        /* <DEDUP_REMOVED lines=12> */
.L_x_176:
[----:B------:R-:W-:Y:S05]  /*9050*/  BSYNC B1 ;  /* 0x0000000000017941 */ /* 0x000fea0003800000 */
.L_x_175:
        /* <DEDUP_REMOVED lines=12> */
.L_x_178:
[----:B------:R-:W-:Y:S05]  /*9120*/  BSYNC B1 ;  /* 0x0000000000017941 */ /* 0x000fea0003800000 */
.L_x_177:
        /* <DEDUP_REMOVED lines=12> */
.L_x_180:
[----:B------:R-:W-:Y:S05]  /*91f0*/  BSYNC B1 ;  /* 0x0000000000017941 */ /* 0x000fea0003800000 */
.L_x_179:
        /* <DEDUP_REMOVED lines=12> */
.L_x_182:
[----:B------:R-:W-:Y:S05]  /*92c0*/  BSYNC B1 ;  /* 0x0000000000017941 */ /* 0x000fea0003800000 */
.L_x_181:
        /* <DEDUP_REMOVED lines=12> */
.L_x_184:
[----:B------:R-:W-:Y:S05]  /*9390*/  BSYNC B1 ;  /* 0x0000000000017941 */ /* 0x000fea0003800000 */
.L_x_183:
        /* <DEDUP_REMOVED lines=12> */
.L_x_186:
[----:B------:R-:W-:Y:S05]  /*9460*/  BSYNC B1 ;  /* 0x0000000000017941 */ /* 0x000fea0003800000 */
.L_x_185:
        /* <DEDUP_REMOVED lines=12> */
.L_x_188:
[----:B------:R-:W-:Y:S05]  /*9530*/  BSYNC B1 ;  /* 0x0000000000017941 */ /* 0x000fea0003800000 */
.L_x_187:
[----:B-----5:R-:W-:Y:S01]  /*9540*/  LOP3.LUT R32, R32, 0xff, RZ, 0xc0, !PT ;  /* 0x000000ff20207812 */ /* 0x020fe200078ec0ff */
[----:B------:R-:W-:Y:S01]  /*9550*/  BSSY B1, `(.L_x_189) ;  /* 0x000000b000017945 */ /* 0x000fe20003800000 */
[----:B------:R-:W-:Y:S02]  /*9560*/  ISETP.LT.OR P4, PT, R35, 0x99, !P1 ;  /* 0x000000992300780c */ /* 0x000fe40004f81670 */
[----:B------:R-:W-:-:S05]  /*9570*/  F2FP.F16.E4M3.UNPACK_B R32, R32 ;  /* 0x00000020ff20723e */ /* 0x000fca00020006ff */
[----:B------:R-:W-:-:S05]  /*9580*/  HADD2.F32 R32, -RZ, R32.H0_H0 ;  /* 0x20000020ff207230 */ /* 0x000fca0000004100 */
[----:B------:R-:W-:-:S04]  /*9590*/  FMUL R32, R32, UR23 ;  /* 0x0000001720207c20 */ /* 0x000fc80008400000 */
[----:B------:R-:W-:Y:S01]  /*95a0*/  FFMA R32, R23, UR22, R32 ;  /* 0x0000001617207c23 */ /* 0x000fe20008000020 */
[----:B------:R-:W-:-:S04]  /*95b0*/  PRMT R23, RZ, 0x7610, R23 ;  /* 0x00007610ff177816 */ /* 0x000fc80000000017 */
[----:B--2---:R-:W-:-:S05]  /*95c0*/  F2FP.SATFINITE.E4M3.F32.PACK_AB_MERGE_C R33, RZ, R32, RZ ;  /* 0x00000020ff21723e */ /* 0x004fca00048070ff */
[----:B------:R2:W-:Y:S01]  /*95d0*/  @!P3 STG.E.U8 desc[UR20][R24.64+0x99], R33 ;  /* 0x000099211800b986 */ /* 0x0005e2000c101114 */
[----:B------:R-:W-:Y:S05]  /*95e0*/  @P4 BRA `(.L_x_190) ;  /* 0x0000000000044947 */ /* 0x000fea0003800000 */
[----:B------:R0:W5:Y:S02]  /*95f0*/  LDG.E.U8 R23, desc[UR20][R30.64+0x98] ;  /* 0x000098141e177981 */ /* 0x000164000c1e1100 */
.L_x_190:
[----:B------:R-:W-:Y:S05]  /*9600*/  BSYNC B1 ;  /* 0x0000000000017941 */ /* 0x000fea0003800000 */
.L_x_189:
        /* <DEDUP_REMOVED lines=8> */
[----:B------:R-:W-:-:S05]  /*9690*/  F2FP.SATFINITE.E4M3.F32.PACK_AB_MERGE_C R23, RZ, R23, RZ ;  /* 0x00000017ff17723e */ /* 0x000fca00048070ff */
[----:B------:R0:W-:Y:S01]  /*96a0*/  @!P4 STG.E.U8 desc[UR20][R26.64+0x98], R23 ;  /* 0x000098171a00c986 */ /* 0x0001e2000c101114 */
[----:B------:R-:W-:Y:S05]  /*96b0*/  @P3 BRA `(.L_x_192) ;  /* 0x0000000000043947 */ /* 0x000fea0003800000 */
[----:B------:R0:W5:Y:S02]  /*96c0*/  LDG.E.U8 R22, desc[UR20][R30.64+0x99] ;  /* 0x000099141e167981 */ /* 0x000164000c1e1100 */
.L_x_192:
[----:B------:R-:W-:Y:S05]  /*96d0*/  BSYNC B1 ;  /* 0x0000000000017941 */ /* 0x000fea0003800000 */
.L_x_191:
        /* <DEDUP_REMOVED lines=8> */
[----:B0-----:R-:W-:-:S05]  /*9760*/  F2FP.SATFINITE.E4M3.F32.PACK_AB_MERGE_C R23, RZ, R22, RZ ;  /* 0x00000016ff17723e */ /* 0x001fca00048070ff */
[----:B------:R0:W-:Y:S01]  /*9770*/  @!P3 STG.E.U8 desc[UR20][R26.64+0x99], R23 ;  /* 0x000099171a00b986 */ /* 0x0001e2000c101114 */
[----:B------:R-:W-:Y:S05]  /*9780*/  @P4 BRA `(.L_x_194) ;  /* 0x0000000000044947 */ /* 0x000fea0003800000 */
[----:B------:R0:W5:Y:S02]  /*9790*/  LDG.E.U8 R21, desc[UR20][R28.64+0xa0] ;  /* 0x0000a0141c157981 */ /* 0x000164000c1e1100 */
.L_x_194:
[----:B------:R-:W-:Y:S05]  /*97a0*/  BSYNC B1 ;  /* 0x0000000000017941 */ /* 0x000fea0003800000 */
.L_x_193:
        /* <DEDUP_REMOVED lines=12> */
.L_x_196:
[----:B------:R-:W-:Y:S05]  /*9870*/  BSYNC B1 ;  /* 0x0000000000017941 */ /* 0x000fea0003800000 */
.L_x_195:
        /* <DEDUP_REMOVED lines=12> */
.L_x_198:
[----:B------:R-:W-:Y:S05]  /*9940*/  BSYNC B1 ;  /* 0x0000000000017941 */ /* 0x000fea0003800000 */
.L_x_197:
        /* <DEDUP_REMOVED lines=12> */
.L_x_200:
[----:B------:R-:W-:Y:S05]  /*9a10*/  BSYNC B1 ;  /* 0x0000000000017941 */ /* 0x000fea0003800000 */
.L_x_199:
        /* <DEDUP_REMOVED lines=12> */
.L_x_202:
[----:B------:R-:W-:Y:S05]  /*9ae0*/  BSYNC B1 ;  /* 0x0000000000017941 */ /* 0x000fea0003800000 */
.L_x_201:
        /* <DEDUP_REMOVED lines=12> */
.L_x_204:
[----:B------:R-:W-:Y:S05]  /*9bb0*/  BSYNC B1 ;  /* 0x0000000000017941 */ /* 0x000fea0003800000 */
.L_x_203:
        /* <DEDUP_REMOVED lines=12> */
.L_x_206:
[----:B------:R-:W-:Y:S05]  /*9c80*/  BSYNC B1 ;  /* 0x0000000000017941 */ /* 0x000fea0003800000 */
.L_x_205:
        /* <DEDUP_REMOVED lines=12> */
.L_x_208:
[----:B------:R-:W-:Y:S05]  /*9d50*/  BSYNC B1 ;  /* 0x0000000000017941 */ /* 0x000fea0003800000 */
.L_x_207:
        /* <DEDUP_REMOVED lines=12> */
.L_x_210:
[----:B------:R-:W-:Y:S05]  /*9e20*/  BSYNC B1 ;  /* 0x0000000000017941 */ /* 0x000fea0003800000 */
.L_x_209:
        /* <DEDUP_REMOVED lines=12> */
.L_x_212:
[----:B------:R-:W-:Y:S05]  /*9ef0*/  BSYNC B1 ;  /* 0x0000000000017941 */ /* 0x000fea0003800000 */
.L_x_211:
        /* <DEDUP_REMOVED lines=12> */
.L_x_214:
[----:B------:R-:W-:Y:S05]  /*9fc0*/  BSYNC B1 ;  /* 0x0000000000017941 */ /* 0x000fea0003800000 */
.L_x_213:
        /* <DEDUP_REMOVED lines=12> */
.L_x_216:
[----:B------:R-:W-:Y:S05]  /*a090*/  BSYNC B1 ;  /* 0x0000000000017941 */ /* 0x000fea0003800000 */
.L_x_215:
        /* <DEDUP_REMOVED lines=12> */
.L_x_218:
[----:B------:R-:W-:Y:S05]  /*a160*/  BSYNC B1 ;  /* 0x0000000000017941 */ /* 0x000fea0003800000 */
.L_x_217:
        /* <DEDUP_REMOVED lines=12> */
.L_x_220:
[----:B------:R-:W-:Y:S05]  /*a230*/  BSYNC B1 ;  /* 0x0000000000017941 */ /* 0x000fea0003800000 */
.L_x_219:
        /* <DEDUP_REMOVED lines=12> */
.L_x_222:
[----:B------:R-:W-:Y:S05]  /*a300*/  BSYNC B1 ;  /* 0x0000000000017941 */ /* 0x000fea0003800000 */
.L_x_221:
        /* <DEDUP_REMOVED lines=12> */
.L_x_224:
[----:B------:R-:W-:Y:S05]  /*a3d0*/  BSYNC B1 ;  /* 0x0000000000017941 */ /* 0x000fea0003800000 */
.L_x_223:
        /* <DEDUP_REMOVED lines=12> */
.L_x_226:
[----:B------:R-:W-:Y:S05]  /*a4a0*/  BSYNC B1 ;  /* 0x0000000000017941 */ /* 0x000fea0003800000 */
.L_x_225:
        /* <DEDUP_REMOVED lines=12> */
.L_x_228:
[----:B------:R-:W-:Y:S05]  /*a570*/  BSYNC B1 ;  /* 0x0000000000017941 */ /* 0x000fea0003800000 */
.L_x_227:
        /* <DEDUP_REMOVED lines=12> */
.L_x_230:
[----:B------:R-:W-:Y:S05]  /*a640*/  BSYNC B1 ;  /* 0x0000000000017941 */ /* 0x000fea0003800000 */
.L_x_229:
        /* <DEDUP_REMOVED lines=12> */
.L_x_232:
[----:B------:R-:W-:Y:S05]  /*a710*/  BSYNC B1 ;  /* 0x0000000000017941 */ /* 0x000fea0003800000 */
.L_x_231:
[----:B-----5:R-:W-:Y:S01]  /*a720*/  LOP3.LUT R2, R2, 0xff, RZ, 0xc0, !PT ;  /* 0x000000ff02027812 */ /* 0x020fe200078ec0ff */
[----:B------:R-:W-:Y:S01]  /*a730*/  BSSY B1, `(.L_x_233) ;  /* 0x000000b000017945 */ /* 0x000fe20003800000 */
[----:B------:R-:W-:Y:S02]  /*a740*/  ISETP.LT.OR P4, PT, R35, 0xc9, !P0 ;  /* 0x000000c92300780c */ /* 0x000fe40004781670 */
[----:B------:R-:W-:-:S05]  /*a750*/  F2FP.F16.E4M3.UNPACK_B R2, R2 ;  /* 0x00000002ff02723e */ /* 0x000fca00020006ff */
[----:B------:R-:W-:-:S05]  /*a760*/  HADD2.F32 R2, -RZ, R2.H0_H0 ;  /* 0x20000002ff027230 */ /* 0x000fca0000004100 */
[----:B0-----:R-:W-:-:S04]  /*a770*/  FMUL R3, R2, UR23 ;  /* 0x0000001702037c20 */ /* 0x001fc80008400000 */
[----:B------:R-:W-:Y:S01]  /*a780*/  FFMA R3, R0, UR22, R3 ;  /* 0x0000001600037c23 */ /* 0x000fe20008000003 */
[----:B------:R-:W-:-:S04]  /*a790*/  PRMT R0, RZ, 0x7610, R0 ;  /* 0x00007610ff007816 */ /* 0x000fc80000000000 */
[----:B------:R-:W-:-:S05]  /*a7a0*/  F2FP.SATFINITE.E4M3.F32.PACK_AB_MERGE_C R3, RZ, R3, RZ ;  /* 0x00000003ff03723e */ /* 0x000fca00048070ff */
[----:B------:R0:W-:Y:S01]  /*a7b0*/  @!P3 STG.E.U8 desc[UR20][R26.64+0xc1], R3 ;  /* 0x0000c1031a00b986 */ /* 0x0001e2000c101114 */
[----:B------:R-:W-:Y:S05]  /*a7c0*/  @P4 BRA `(.L_x_234) ;  /* 0x0000000000044947 */ /* 0x000fea0003800000 */
[----:B------:R0:W5:Y:S02]  /*a7d0*/  LDG.E.U8 R0, desc[UR20][R28.64+0xc8] ;  /* 0x0000c8141c007981 */ /* 0x000164000c1e1100 */
.L_x_234:
[----:B------:R-:W-:Y:S05]  /*a7e0*/  BSYNC B1 ;  /* 0x0000000000017941 */ /* 0x000fea0003800000 */
.L_x_233:
[----:B------:R-:W2:Y:S01]  /*a7f0*/  LDL.LU R2, [R1] ;  /* 0x0000000001027983 */ /* 0x000ea20000300800 */
[----:B-----5:R-:W-:Y:S01]  /*a800*/  LOP3.LUT R0, R0, 0xff, RZ, 0xc0, !PT ;  /* 0x000000ff00007812 */ /* 0x020fe200078ec0ff */
[----:B------:R-:W-:Y:S01]  /*a810*/  BSSY B1, `(.L_x_235) ;  /* 0x000000b000017945 */ /* 0x000fe20003800000 */
[----:B------:R-:W-:Y:S02]  /*a820*/  ISETP.LT.OR P3, PT, R35, 0xca, !P0 ;  /* 0x000000ca2300780c */ /* 0x000fe40004761670 */
[----:B------:R-:W-:-:S05]  /*a830*/  F2FP.F16.E4M3.UNPACK_B R0, R0 ;  /* 0x00000000ff00723e */ /* 0x000fca00020006ff */
[----:B------:R-:W-:-:S05]  /*a840*/  HADD2.F32 R0, -RZ, R0.H0_H0 ;  /* 0x20000000ff007230 */ /* 0x000fca0000004100 */
[----:B------:R-:W-:-:S04]  /*a850*/  FMUL R0, R0, UR23 ;  /* 0x0000001700007c20 */ /* 0x000fc80008400000 */
[----:B--2---:R-:W-:-:S05]  /*a860*/  FFMA R0, R2, UR22, R0 ;  /* 0x0000001602007c23 */ /* 0x004fca0008000000 */
[----:B0-----:R-:W-:Y:S02]  /*a870*/  F2FP.SATFINITE.E4M3.F32.PACK_AB_MERGE_C R3, RZ, R0, RZ ;  /* 0x00000000ff03723e */ /* 0x001fe400048070ff */
[----:B------:R-:W-:-:S03]  /*a880*/  PRMT R0, RZ, 0x7610, R0 ;  /* 0x00007610ff007816 */ /* 0x000fc60000000000 */
[----:B------:R0:W-:Y:S01]  /*a890*/  @!P4 STG.E.U8 desc[UR20][R24.64+0xc8], R3 ;  /* 0x0000c8031800c986 */ /* 0x0001e2000c101114 */
[----:B------:R-:W-:Y:S05]  /*a8a0*/  @P3 BRA `(.L_x_236) ;  /* 0x0000000000043947 */ /* 0x000fea0003800000 */
[----:B------:R2:W5:Y:S02]  /*a8b0*/  LDG.E.U8 R0, desc[UR20][R28.64+0xc9] ;  /* 0x0000c9141c007981 */ /* 0x000564000c1e1100 */
.L_x_236:
[----:B------:R-:W-:Y:S05]  /*a8c0*/  BSYNC B1 ;  /* 0x0000000000017941 */ /* 0x000fea0003800000 */
.L_x_235:
[----:B------:R-:W3:Y:S01]  /*a8d0*/  LDL.LU R2, [R1+0x4] ;  /* 0x0000040001027983 */ /* 0x000ee20000300800 */
[----:B-----5:R-:W-:Y:S01]  /*a8e0*/  LOP3.LUT R0, R0, 0xff, RZ, 0xc0, !PT ;  /* 0x000000ff00007812 */ /* 0x020fe200078ec0ff */
[----:B------:R-:W-:Y:S01]  /*a8f0*/  BSSY B1, `(.L_x_237) ;  /* 0x000000b000017945 */ /* 0x000fe20003800000 */
[----:B------:R-:W-:Y:S02]  /*a900*/  ISETP.LT.OR P4, PT, R35, 0xc9, !P1 ;  /* 0x000000c92300780c */ /* 0x000fe40004f81670 */
[----:B------:R-:W-:-:S05]  /*a910*/  F2FP.F16.E4M3.UNPACK_B R0, R0 ;  /* 0x00000000ff00723e */ /* 0x000fca00020006ff */
[----:B------:R-:W-:-:S05]  /*a920*/  HADD2.F32 R0, -RZ, R0.H0_H0 ;  /* 0x20000000ff007230 */ /* 0x000fca0000004100 */
[----:B------:R-:W-:-:S04]  /*a930*/  FMUL R0, R0, UR23 ;  /* 0x0000001700007c20 */ /* 0x000fc80008400000 */
[----:B---3--:R-:W-:-:S05]  /*a940*/  FFMA R0, R2, UR22, R0 ;  /* 0x0000001602007c23 */ /* 0x008fca0008000000 */
[----:B0-----:R-:W-:Y:S02]  /*a950*/  F2FP.SATFINITE.E4M3.F32.PACK_AB_MERGE_C R3, RZ, R0, RZ ;  /* 0x00000000ff03723e */ /* 0x001fe400048070ff */
[----:B------:R-:W-:-:S03]  /*a960*/  PRMT R0, RZ, 0x7610, R0 ;  /* 0x00007610ff007816 */ /* 0x000fc60000000000 */
[----:B------:R0:W-:Y:S01]  /*a970*/  @!P3 STG.E.U8 desc[UR20][R24.64+0xc9], R3 ;  /* 0x0000c9031800b986 */ /* 0x0001e2000c101114 */
[----:B------:R-:W-:Y:S05]  /*a980*/  @P4 BRA `(.L_x_238) ;  /* 0x0000000000044947 */ /* 0x000fea0003800000 */
[----:B------:R3:W5:Y:S02]  /*a990*/  LDG.E.U8 R0, desc[UR20][R30.64+0xc8] ;  /* 0x0000c8141e007981 */ /* 0x000764000c1e1100 */
.L_x_238:
[----:B------:R-:W-:Y:S05]  /*a9a0*/  BSYNC B1 ;  /* 0x0000000000017941 */ /* 0x000fea0003800000 */
.L_x_237:
[----:B------:R-:W2:Y:S01]  /*a9b0*/  LDL.LU R2, [R1+0x8] ;  /* 0x0000080001027983 */ /* 0x000ea20000300800 */
        /* <DEDUP_REMOVED lines=12> */
.L_x_240:
[----:B------:R-:W-:Y:S05]  /*aa80*/  BSYNC B1 ;  /* 0x0000000000017941 */ /* 0x000fea0003800000 */
.L_x_239:
        /* <DEDUP_REMOVED lines=13> */
.L_x_242:
[----:B------:R-:W-:Y:S05]  /*ab60*/  BSYNC B1 ;  /* 0x0000000000017941 */ /* 0x000fea0003800000 */
.L_x_241:
        /* <DEDUP_REMOVED lines=13> */
.L_x_244:
[----:B------:R-:W-:Y:S05]  /*ac40*/  BSYNC B1 ;  /* 0x0000000000017941 */ /* 0x000fea0003800000 */
.L_x_243:
        /* <DEDUP_REMOVED lines=13> */
.L_x_246:
[----:B------:R-:W-:Y:S05]  /*ad20*/  BSYNC B1 ;  /* 0x0000000000017941 */ /* 0x000fea0003800000 */
.L_x_245:
        /* <DEDUP_REMOVED lines=13> */
.L_x_248:
[----:B------:R-:W-:Y:S05]  /*ae00*/  BSYNC B1 ;  /* 0x0000000000017941 */ /* 0x000fea0003800000 */
.L_x_247:
        /* <DEDUP_REMOVED lines=13> */
.L_x_250:
[----:B------:R-:W-:Y:S05]  /*aee0*/  BSYNC B1 ;  /* 0x0000000000017941 */ /* 0x000fea0003800000 */
.L_x_249:
        /* <DEDUP_REMOVED lines=13> */
.L_x_252:
[----:B------:R-:W-:Y:S05]  /*afc0*/  BSYNC B1 ;  /* 0x0000000000017941 */ /* 0x000fea0003800000 */
.L_x_251:
        /* <DEDUP_REMOVED lines=13> */
.L_x_254:
[----:B------:R-:W-:Y:S05]  /*b0a0*/  BSYNC B1 ;  /* 0x0000000000017941 */ /* 0x000fea0003800000 */
.L_x_253:
        /* <DEDUP_REMOVED lines=13> */
.L_x_256:
[----:B------:R-:W-:Y:S05]  /*b180*/  BSYNC B1 ;  /* 0x0000000000017941 */ /* 0x000fea0003800000 */
.L_x_255:
        /* <DEDUP_REMOVED lines=13> */
.L_x_258:
[----:B------:R-:W-:Y:S05]  /*b260*/  BSYNC B1 ;  /* 0x0000000000017941 */ /* 0x000fea0003800000 */
.L_x_257:
        /* <DEDUP_REMOVED lines=13> */
.L_x_260:
[----:B------:R-:W-:Y:S05]  /*b340*/  BSYNC B1 ;  /* 0x0000000000017941 */ /* 0x000fea0003800000 */
.L_x_259:
        /* <DEDUP_REMOVED lines=13> */
.L_x_262:
[----:B------:R-:W-:Y:S05]  /*b420*/  BSYNC B1 ;  /* 0x0000000000017941 */ /* 0x000fea0003800000 */
.L_x_261:
        /* <DEDUP_REMOVED lines=13> */
.L_x_264:
[----:B------:R-:W-:Y:S05]  /*b500*/  BSYNC B1 ;  /* 0x0000000000017941 */ /* 0x000fea0003800000 */
.L_x_263:
        /* <DEDUP_REMOVED lines=13> */
.L_x_266:
[----:B------:R-:W-:Y:S05]  /*b5e0*/  BSYNC B1 ;  /* 0x0000000000017941 */ /* 0x000fea0003800000 */
.L_x_265:
        /* <DEDUP_REMOVED lines=13> */
.L_x_268:
[----:B------:R-:W-:Y:S05]  /*b6c0*/  BSYNC B1 ;  /* 0x0000000000017941 */ /* 0x000fea0003800000 */
.L_x_267:
        /* <DEDUP_REMOVED lines=13> */
.L_x_270:
[----:B------:R-:W-:Y:S05]  /*b7a0*/  BSYNC B1 ;  /* 0x0000000000017941 */ /* 0x000fea0003800000 */
.L_x_269:
        /* <DEDUP_REMOVED lines=13> */
.L_x_272:
[----:B------:R-:W-:Y:S05]  /*b880*/  BSYNC B1 ;  /* 0x0000000000017941 */ /* 0x000fea0003800000 */
.L_x_271:
        /* <DEDUP_REMOVED lines=13> */
.L_x_274:
[----:B------:R-:W-:Y:S05]  /*b960*/  BSYNC B1 ;  /* 0x0000000000017941 */ /* 0x000fea0003800000 */
.L_x_273:
        /* <DEDUP_REMOVED lines=13> */
.L_x_276:
[----:B------:R-:W-:Y:S05]  /*ba40*/  BSYNC B1 ;  /* 0x0000000000017941 */ /* 0x000fea0003800000 */
.L_x_275:
        /* <DEDUP_REMOVED lines=13> */
.L_x_278:
[----:B------:R-:W-:Y:S05]  /*bb20*/  BSYNC B1 ;  /* 0x0000000000017941 */ /* 0x000fea0003800000 */
.L_x_277:
        /* <DEDUP_REMOVED lines=13> */
.L_x_280:
[----:B------:R-:W-:Y:S05]  /*bc00*/  BSYNC B1 ;  /* 0x0000000000017941 */ /* 0x000fea0003800000 */
.L_x_279:
        /* <DEDUP_REMOVED lines=13> */
.L_x_282:
[----:B------:R-:W-:Y:S05]  /*bce0*/  BSYNC B1 ;  /* 0x0000000000017941 */ /* 0x000fea0003800000 */
.L_x_281:
        /* <DEDUP_REMOVED lines=13> */
.L_x_284:
[----:B------:R-:W-:Y:S05]  /*bdc0*/  BSYNC B1 ;  /* 0x0000000000017941 */ /* 0x000fea0003800000 */
.L_x_283:
        /* <DEDUP_REMOVED lines=13> */
.L_x_286:
[----:B------:R-:W-:Y:S05]  /*bea0*/  BSYNC B1 ;  /* 0x0000000000017941 */ /* 0x000fea0003800000 */
.L_x_285:
        /* <DEDUP_REMOVED lines=13> */
.L_x_288:
[----:B------:R-:W-:Y:S05]  /*bf80*/  BSYNC B1 ;  /* 0x0000000000017941 */ /* 0x000fea0003800000 */
.L_x_287:
[----:B------:R-:W-:Y:S05]  /*bf90*/  @P1 BRA `(.L_x_289) ;  /* 0x00000020009c1947 */ /* 0x000fea0003800000 */
[----:B------:R-:W2:Y:S01]  /*bfa0*/  LDL.LU R2, [R1+0x6c] ;  /* 0x00006c0001027983 */ /* 0x000ea20000300800 */
[----:B-----5:R-:W-:-:S04]  /*bfb0*/  LOP3.LUT R0, R0, 0xff, RZ, 0xc0, !PT ;  /* 0x000000ff00007812 */ /* 0x020fc800078ec0ff */
[----:B------:R-:W-:-:S05]  /*bfc0*/  F2FP.F16.E4M3.UNPACK_B R0, R0 ;  /* 0x00000000ff00723e */ /* 0x000fca00020006ff */
[----:B------:R-:W-:-:S05]  /*bfd0*/  HADD2.F32 R0, -RZ, R0.H0_H0 ;  /* 0x20000000ff007230 */ /* 0x000fca0000004100 */
[----:B------:R-:W-:-:S04]  /*bfe0*/  FMUL R0, R0, UR23 ;  /* 0x0000001700007c20 */ /* 0x000fc80008400000 */
[----:B--2---:R-:W-:-:S05]  /*bff0*/  FFMA R0, R2, UR22, R0 ;  /* 0x0000001602007c23 */ /* 0x004fca0008000000 */
[----:B0-----:R-:W-:-:S05]  /*c000*/  F2FP.SATFINITE.E4M3.F32.PACK_AB_MERGE_C R3, RZ, R0, RZ ;  /* 0x00000000ff03723e */ /* 0x001fca00048070ff */
[----:B------:R0:W-:Y:S01]  /*c010*/  STG.E.U8 desc[UR20][R26.64+0xf9], R3 ;  /* 0x0000f9031a007986 */ /* 0x0001e2000c101114 */
[----:B------:R-:W-:Y:S05]  /*c020*/  BRA `(.L_x_289) ;  /* 0x0000002000787947 */ /* 0x000fea0003800000 */
.L_x_32:
[----:B------:R-:W-:Y:S01]  /*c030*/  ISETP.GE.AND P1, PT, R38, 0x1, PT ;  /* 0x000000012600780c */ /* 0x000fe20003f26270 */
[----:B------:R-:W-:Y:S01]  /*c040*/  FMUL R228, R228, UR22 ;  /* 0x00000016e4e47c20 */ /* 0x000fe20008400000 */
[----:B------:R-:W-:Y:S01]  /*c050*/  FMUL R227, R227, UR22 ;  /* 0x00000016e3e37c20 */ /* 0x000fe20008400000 */
[----:B------:R-:W-:Y:S01]  /*c060*/  ISETP.GE.AND P0, PT, R38, 0x9, PT ;  /* 0x000000092600780c */ /* 0x000fe20003f06270 */
[----:B------:R-:W-:Y:S01]  /*c070*/  FMUL R226, R226, UR22 ;  /* 0x00000016e2e27c20 */ /* 0x000fe20008400000 */
[C---:B------:R-:W-:Y:S02]  /*c080*/  ISETP.LT.OR P4, PT, R35.reuse, 0x1, !P1 ;  /* 0x000000012300780c */ /* 0x040fe40004f81670 */
[----:B------:R-:W-:Y:S02]  /*c090*/  ISETP.LT.OR P5, PT, R35, 0x2, !P1 ;  /* 0x000000022300780c */ /* 0x000fe40004fa1670 */
[----:B------:R-:W-:Y:S02]  /*c0a0*/  F2FP.SATFINITE.E4M3.F32.PACK_AB_MERGE_C R29, RZ, R228, RZ ;  /* 0x000000e4ff1d723e */ /* 0x000fe400048070ff */
[----:B------:R-:W-:-:S02]  /*c0b0*/  F2FP.SATFINITE.E4M3.F32.PACK_AB_MERGE_C R227, RZ, R227, RZ ;  /* 0x000000e3ffe3723e */ /* 0x000fc400048070ff */
[----:B------:R-:W-:Y:S01]  /*c0c0*/  ISETP.LT.OR P3, PT, R35, 0x1, !P0 ;  /* 0x000000012300780c */ /* 0x000fe20004761670 */
[----:B------:R-:W-:-:S04]  /*c0d0*/  FMUL R225, R225, UR22 ;  /* 0x00000016e1e17c20 */ /* 0x000fc80008400000 */
[----:B------:R0:W-:Y:S01]  /*c0e0*/  @!P4 STG.E.U8 desc[UR20][R24.64], R29 ;  /* 0x0000001d1800c986 */ /* 0x0001e2000c101114 */
[----:B------:R-:W-:-:S03]  /*c0f0*/  ISETP.LT.OR P4, PT, R35, 0x2, !P0 ;  /* 0x000000022300780c */ /* 0x000fc60004781670 */
[----:B------:R2:W-:Y:S01]  /*c100*/  @!P5 STG.E.U8 desc[UR20][R24.64+0x1], R227 ;  /* 0x000001e31800d986 */ /* 0x0005e2000c101114 */
[C---:B------:R-:W-:Y:S01]  /*c110*/  ISETP.LT.OR P5, PT, R35.reuse, 0x9, !P1 ;  /* 0x000000092300780c */ /* 0x040fe20004fa1670 */
[----:B------:R-:W-:Y:S01]  /*c120*/  FMUL R224, R224, UR22 ;  /* 0x00000016e0e07c20 */ /* 0x000fe20008400000 */
[----:B------:R-:W-:Y:S01]  /*c130*/  ISETP.LT.OR P6, PT, R35, 0xa, !P1 ;  /* 0x0000000a2300780c */ /* 0x000fe20004fc1670 */
[----:B------:R-:W-:Y:S01]  /*c140*/  FMUL R223, R223, UR22 ;  /* 0x00000016dfdf7c20 */ /* 0x000fe20008400000 */
[----:B------:R-:W-:Y:S02]  /*c150*/  F2FP.SATFINITE.E4M3.F32.PACK_AB_MERGE_C R31, RZ, R226, RZ ;  /* 0x000000e2ff1f723e */ /* 0x000fe400048070ff */
[----:B------:R-:W-:Y:S02]  /*c160*/  F2FP.SATFINITE.E4M3.F32.PACK_AB_MERGE_C R225, RZ, R225, RZ ;  /* 0x000000e1ffe1723e */ /* 0x000fe400048070ff */
[----:B0-----:R-:W-:Y:S01]  /*c170*/  F2FP.SATFINITE.E4M3.F32.PACK_AB_MERGE_C R29, RZ, R224, RZ ;  /* 0x000000e0ff1d723e */ /* 0x001fe200048070ff */
[----:B------:R-:W-:Y:S01]  /*c180*/  @!P3 STG.E.U8 desc[UR20][R26.64], R31 ;  /* 0x0000001f1a00b986 */ /* 0x000fe2000c101114 */
[----:B------:R-:W-:-:S02]  /*c190*/  F2FP.SATFINITE.E4M3.F32.PACK_AB_MERGE_C R223, RZ, R223, RZ ;  /* 0x000000dfffdf723e */ /* 0x000fc400048070ff */
[C---:B------:R-:W-:Y:S01]  /*c1a0*/  ISETP.LT.OR P3, PT, R35.reuse, 0x9, !P0 ;  /* 0x000000092300780c */ /* 0x040fe20004761670 */
[----:B------:R-:W-:Y:S01]  /*c1b0*/  @!P4 STG.E.U8 desc[UR20][R26.64+0x1], R225 ;  /* 0x000001e11a00c986 */ /* 0x000fe2000c101114 */
[----:B------:R-:W-:-:S03]  /*c1c0*/  ISETP.LT.OR P4, PT, R35, 0xa, !P0 ;  /* 0x0000000a2300780c */ /* 0x000fc60004781670 */
[----:B------:R0:W-:Y:S01]  /*c1d0*/  @!P5 STG.E.U8 desc[UR20][R24.64+0x8], R29 ;  /* 0x0000081d1800d986 */ /* 0x0001e2000c101114 */
[----:B------:R-:W-:Y:S01]  /*c1e0*/  ISETP.LT.OR P5, PT, R35, 0x11, !P1 ;  /* 0x000000112300780c */ /* 0x000fe20004fa1670 */
[----:B------:R-:W-:Y:S01]  /*c1f0*/  FMUL R222, R222, UR22 ;  /* 0x00000016dede7c20 */ /* 0x000fe20008400000 */
[----:B------:R-:W-:Y:S01]  /*c200*/  FMUL R221, R221, UR22 ;  /* 0x00000016dddd7c20 */ /* 0x000fe20008400000 */
[----:B------:R-:W-:Y:S01]  /*c210*/  FMUL R220, R220, UR22 ;  /* 0x00000016dcdc7c20 */ /* 0x000fe20008400000 */
[----:B------:R-:W-:Y:S01]  /*c220*/  @!P6 STG.E.U8 desc[UR20][R24.64+0x9], R223 ;  /* 0x000009df1800e986 */ /* 0x000fe2000c101114 */
[----:B------:R-:W-:Y:S01]  /*c230*/  ISETP.LT.OR P6, PT, R35, 0x12, !P1 ;  /* 0x000000122300780c */ /* 0x000fe20004fc1670 */
[----:B------:R-:W-:Y:S01]  /*c240*/  FMUL R219, R219, UR22 ;  /* 0x00000016dbdb7c20 */ /* 0x000fe20008400000 */
[----:B------:R-:W-:Y:S01]  /*c250*/  F2FP.SATFINITE.E4M3.F32.PACK_AB_MERGE_C R33, RZ, R222, RZ ;  /* 0x000000deff21723e */ /* 0x000fe200048070ff */
[----:B--2---:R-:W2:Y:S01]  /*c260*/  LDL.LU R227, [R1+0x8] ;  /* 0x0000080001e37983 */ /* 0x004ea20000300800 */
[----:B------:R-:W-:-:S02]  /*c270*/  F2FP.SATFINITE.E4M3.F32.PACK_AB_MERGE_C R221, RZ, R221, RZ ;  /* 0x000000ddffdd723e */ /* 0x000fc400048070ff */
[----:B0-----:R-:W-:Y:S01]  /*c280*/  F2FP.SATFINITE.E4M3.F32.PACK_AB_MERGE_C R29, RZ, R220, RZ ;  /* 0x000000dcff1d723e */ /* 0x001fe200048070ff */
[----:B------:R-:W3:Y:S04]  /*c290*/  LDL.LU R226, [R1+0x4] ;  /* 0x0000040001e27983 */ /* 0x000ee80000300800 */
[----:B------:R-:W4:Y:S01]  /*c2a0*/  LDL.LU R224, [R1] ;  /* 0x0000000001e07983 */ /* 0x000f220000300800 */
[----:B------:R-:W-:-:S03]  /*c2b0*/  F2FP.SATFINITE.E4M3.F32.PACK_AB_MERGE_C R219, RZ, R219, RZ ;  /* 0x000000dbffdb723e */ /* 0x000fc600048070ff */
[----:B------:R-:W-:Y:S01]  /*c2c0*/  @!P3 STG.E.U8 desc[UR20][R26.64+0x8], R33 ;  /* 0x000008211a00b986 */ /* 0x000fe2000c101114 */
[----:B------:R-:W-:-:S03]  /*c2d0*/  ISETP.LT.OR P3, PT, R35, 0x11, !P0 ;  /* 0x000000112300780c */ /* 0x000fc60004761670 */
        /* <DEDUP_REMOVED lines=11> */
[----:B------:R-:W-:Y:S01]  /*c390*/  FMUL R214, R214, UR22 ;  /* 0x00000016d6d67c20 */ /* 0x000fe20008400000 */
[----:B------:R-:W-:Y:S01]  /*c3a0*/  F2FP.SATFINITE.E4M3.F32.PACK_AB_MERGE_C R217, RZ, R217, RZ ;  /* 0x000000d9ffd9723e */ /* 0x000fe200048070ff */
[----:B------:R-:W-:Y:S01]  /*c3b0*/  FMUL R213, R213, UR22 ;  /* 0x00000016d5d57c20 */ /* 0x000fe20008400000 */
[----:B0-----:R-:W-:Y:S01]  /*c3c0*/  F2FP.SATFINITE.E4M3.F32.PACK_AB_MERGE_C R29, RZ, R216, RZ ;  /* 0x000000d8ff1d723e */ /* 0x001fe200048070ff */
[----:B------:R-:W-:Y:S01]  /*c3d0*/  @!P3 STG.E.U8 desc[UR20][R26.64+0x10], R31 ;  /* 0x0000101f1a00b986 */ /* 0x000fe2000c101114 */
[----:B------:R-:W-:-:S02]  /*c3e0*/  F2FP.SATFINITE.E4M3.F32.PACK_AB_MERGE_C R215, RZ, R215, RZ ;  /* 0x000000d7ffd7723e */ /* 0x000fc400048070ff */
[C---:B------:R-:W-:Y:S01]  /*c3f0*/  ISETP.LT.OR P3, PT, R35.reuse, 0x19, !P0 ;  /* 0x000000192300780c */ /* 0x040fe20004761670 */
[----:B------:R-:W-:Y:S01]  /*c400*/  @!P4 STG.E.U8 desc[UR20][R26.64+0x11], R217 ;  /* 0x000011d91a00c986 */ /* 0x000fe2000c101114 */
[----:B------:R-:W-:-:S03]  /*c410*/  ISETP.LT.OR P4, PT, R35, 0x1a, !P0 ;  /* 0x0000001a2300780c */ /* 0x000fc60004781670 */
[----:B------:R0:W-:Y:S01]  /*c420*/  @!P5 STG.E.U8 desc[UR20][R24.64+0x18], R29 ;  /* 0x0000181d1800d986 */ /* 0x0001e2000c101114 */
[C---:B------:R-:W-:Y:S01]  /*c430*/  ISETP.LT.OR P5, PT, R35.reuse, 0x21, !P1 ;  /* 0x000000212300780c */ /* 0x040fe20004fa1670 */
[----:B------:R-:W-:Y:S02]  /*c440*/  FMUL R212, R212, UR22 ;  /* 0x00000016d4d47c20 */ /* 0x000fe40008400000 */
[----:B------:R-:W-:Y:S01]  /*c450*/  @!P6 STG.E.U8 desc[UR20][R24.64+0x19], R215 ;  /* 0x000019d71800e986 */ /* 0x000fe2000c101114 */
[----:B------:R-:W-:Y:S01]  /*c460*/  ISETP.LT.OR P6, PT, R35, 0x22, !P1 ;  /* 0x000000222300780c */ /* 0x000fe20004fc1670 */
[----:B------:R-:W-:Y:S01]  /*c470*/  FMUL R211, R211, UR22 ;  /* 0x00000016d3d37c20 */ /* 0x000fe20008400000 */
[----:B------:R-:W-:Y:S01]  /*c480*/  F2FP.SATFINITE.E4M3.F32.PACK_AB_MERGE_C R33, RZ, R214, RZ ;  /* 0x000000d6ff21723e */ /* 0x000fe200048070ff */
[----:B------:R-:W-:Y:S01]  /*c490*/  FMUL R210, R210, UR22 ;  /* 0x00000016d2d27c20 */ /* 0x000fe20008400000 */
[----:B------:R-:W-:Y:S01]  /*c4a0*/  F2FP.SATFINITE.E4M3.F32.PACK_AB_MERGE_C R213, RZ, R213, RZ ;  /* 0x000000d5ffd5723e */ /* 0x000fe200048070ff */
[----:B------:R-:W-:Y:S01]  /*c4b0*/  FMUL R209, R209, UR22 ;  /* 0x00000016d1d17c20 */ /* 0x000fe20008400000 */
        /* <DEDUP_REMOVED lines=8> */
[----:B------:R-:W-:-:S03]  /*c540*/  ISETP.LT.OR P5, PT, R35, 0x29, !P1 ;  /* 0x000000292300780c */ /* 0x000fc60004fa1670 */
        /* <DEDUP_REMOVED lines=240> */
[----:B------:R1:W-:Y:S01]  /*d450*/  @!P6 STG.E.U8 desc[UR20][R24.64+0x99], R23 ;  /* 0x000099171800e986 */ /* 0x0003e2000c101114 */
        /* <DEDUP_REMOVED lines=11> */
[----:B------:R0:W-:Y:S01]  /*d510*/  @!P4 STG.E.U8 desc[UR20][R26.64+0x99], R21 ;  /* 0x000099151a00c986 */ /* 0x0001e2000c101114 */
[----:B------:R-:W-:-:S03]  /*d520*/  ISETP.LT.OR P4, PT, R35, 0xa2, !P0 ;  /* 0x000000a22300780c */ /* 0x000fc60004781670 */
[----:B------:R-:W-:Y:S01]  /*d530*/  @!P5 STG.E.U8 desc[UR20][R24.64+0xa0], R29 ;  /* 0x0000a01d1800d986 */ /* 0x000fe2000c101114 */
[----:B------:R-:W-:-:S03]  /*d540*/  ISETP.LT.OR P5, PT, R35, 0xa9, !P1 ;  /* 0x000000a92300780c */ /* 0x000fc60004fa1670 */
[----:B------:R2:W-:Y:S01]  /*d550*/  @!P6 STG.E.U8 desc[UR20][R24.64+0xa1], R19 ;  /* 0x0000a1131800e986 */ /* 0x0005e2000c101114 */
[----:B------:R-:W-:Y:S01]  /*d560*/  ISETP.LT.OR P6, PT, R35, 0xaa, !P1 ;  /* 0x000000aa2300780c */ /* 0x000fe20004fc1670 */
[----:B------:R-:W-:Y:S01]  /*d570*/  FMUL R15, R15, UR22 ;  /* 0x000000160f0f7c20 */ /* 0x000fe20008400000 */
[----:B-1----:R-:W-:Y:S01]  /*d580*/  F2FP.SATFINITE.E4M3.F32.PACK_AB_MERGE_C R23, RZ, R18, RZ ;  /* 0x00000012ff17723e */ /* 0x002fe200048070ff */
[----:B------:R-:W-:Y:S01]  /*d590*/  FMUL R14, R14, UR22 ;  /* 0x000000160e0e7c20 */ /* 0x000fe20008400000 */
[----:B------:R-:W-:Y:S01]  /*d5a0*/  F2FP.SATFINITE.E4M3.F32.PACK_AB_MERGE_C R17, RZ, R17, RZ ;  /* 0x00000011ff11723e */ /* 0x000fe200048070ff */
[----:B------:R-:W-:Y:S01]  /*d5b0*/  FMUL R13, R13, UR22 ;  /* 0x000000160d0d7c20 */ /* 0x000fe20008400000 */
[----:B0-----:R-:W-:Y:S01]  /*d5c0*/  F2FP.SATFINITE.E4M3.F32.PACK_AB_MERGE_C R21, RZ, R16, RZ ;  /* 0x00000010ff15723e */ /* 0x001fe200048070ff */
[----:B------:R-:W-:Y:S01]  /*d5d0*/  @!P3 STG.E.U8 desc[UR20][R26.64+0xa0], R23 ;  /* 0x0000a0171a00b986 */ /* 0x000fe2000c101114 */
[----:B------:R-:W-:Y:S02]  /*d5e0*/  F2FP.SATFINITE.E4M3.F32.PACK_AB_MERGE_C R15, RZ, R15, RZ ;  /* 0x0000000fff0f723e */ /* 0x000fe400048070ff */
[C---:B------:R-:W-:Y:S01]  /*d5f0*/  ISETP.LT.OR P3, PT, R35.reuse, 0xa9, !P0 ;  /* 0x000000a92300780c */ /* 0x040fe20004761670 */
[----:B------:R-:W-:Y:S01]  /*d600*/  @!P4 STG.E.U8 desc[UR20][R26.64+0xa1], R17 ;  /* 0x0000a1111a00c986 */ /* 0x000fe2000c101114 */
[----:B------:R-:W-:-:S03]  /*d610*/  ISETP.LT.OR P4, PT, R35, 0xaa, !P0 ;  /* 0x000000aa2300780c */ /* 0x000fc60004781670 */
[----:B------:R-:W-:Y:S01]  /*d620*/  @!P5 STG.E.U8 desc[UR20][R24.64+0xa8], R21 ;  /* 0x0000a8151800d986 */ /* 0x000fe2000c101114 */
[C---:B------:R-:W-:Y:S01]  /*d630*/  ISETP.LT.OR P5, PT, R35.reuse, 0xb1, !P1 ;  /* 0x000000b12300780c */ /* 0x040fe20004fa1670 */
[----:B------:R-:W-:Y:S02]  /*d640*/  FMUL R12, R12, UR22 ;  /* 0x000000160c0c7c20 */ /* 0x000fe40008400000 */
[----:B------:R0:W-:Y:S01]  /*d650*/  @!P6 STG.E.U8 desc[UR20][R24.64+0xa9], R15 ;  /* 0x0000a90f1800e986 */ /* 0x0001e2000c101114 */
[----:B------:R-:W-:Y:S01]  /*d660*/  ISETP.LT.OR P6, PT, R35, 0xb2, !P1 ;  /* 0x000000b22300780c */ /* 0x000fe20004fc1670 */
[----:B------:R-:W-:Y:S01]  /*d670*/  FMUL R11, R11, UR22 ;  /* 0x000000160b0b7c20 */ /* 0x000fe20008400000 */
[----:B--2---:R-:W-:Y:S01]  /*d680*/  F2FP.SATFINITE.E4M3.F32.PACK_AB_MERGE_C R19, RZ, R14, RZ ;  /* 0x0000000eff13723e */ /* 0x004fe200048070ff */
[----:B------:R-:W2:Y:S01]  /*d690*/  LDL.LU R223, [R1+0x18] ;  /* 0x0000180001df7983 */ /* 0x000ea20000300800 */
[----:B------:R-:W-:Y:S02]  /*d6a0*/  F2FP.SATFINITE.E4M3.F32.PACK_AB_MERGE_C R13, RZ, R13, RZ ;  /* 0x0000000dff0d723e */ /* 0x000fe400048070ff */
[----:B------:R-:W-:Y:S01]  /*d6b0*/  F2FP.SATFINITE.E4M3.F32.PACK_AB_MERGE_C R11, RZ, R11, RZ ;  /* 0x0000000bff0b723e */ /* 0x000fe200048070ff */
[----:B------:R-:W-:Y:S01]  /*d6c0*/  @!P3 STG.E.U8 desc[UR20][R26.64+0xa8], R19 ;  /* 0x0000a8131a00b986 */ /* 0x000fe2000c101114 */
[----:B0-----:R-:W-:-:S03]  /*d6d0*/  F2FP.SATFINITE.E4M3.F32.PACK_AB_MERGE_C R15, RZ, R12, RZ ;  /* 0x0000000cff0f723e */ /* 0x001fc600048070ff */
[----:B------:R0:W-:Y:S01]  /*d6e0*/  @!P4 STG.E.U8 desc[UR20][R26.64+0xa9], R13 ;  /* 0x0000a90d1a00c986 */ /* 0x0001e2000c101114 */
[C---:B------:R-:W-:Y:S02]  /*d6f0*/  ISETP.LT.OR P3, PT, R35.reuse, 0xb1, !P0 ;  /* 0x000000b12300780c */ /* 0x040fe40004761670 */
[C---:B------:R-:W-:Y:S01]  /*d700*/  ISETP.LT.OR P4, PT, R35.reuse, 0xb2, !P0 ;  /* 0x000000b22300780c */ /* 0x040fe20004781670 */
[----:B------:R-:W-:Y:S01]  /*d710*/  @!P5 STG.E.U8 desc[UR20][R24.64+0xb0], R15 ;  /* 0x0000b00f1800d986 */ /* 0x000fe2000c101114 */
[----:B------:R-:W-:Y:S01]  /*d720*/  ISETP.LT.OR P5, PT, R35, 0xb9, !P1 ;  /* 0x000000b92300780c */ /* 0x000fe20004fa1670 */
[----:B------:R-:W-:Y:S01]  /*d730*/  FMUL R10, R10, UR22 ;  /* 0x000000160a0a7c20 */ /* 0x000fe20008400000 */
[----:B------:R-:W-:Y:S01]  /*d740*/  FMUL R9, R9, UR22 ;  /* 0x0000001609097c20 */ /* 0x000fe20008400000 */
[----:B------:R-:W2:Y:S01]  /*d750*/  LDL.LU R222, [R1+0x14] ;  /* 0x0000140001de7983 */ /* 0x000ea20000300800 */
[----:B------:R-:W-:-:S03]  /*d760*/  FMUL R8, R8, UR22 ;  /* 0x0000001608087c20 */ /* 0x000fc60008400000 */
[----:B------:R-:W2:Y:S01]  /*d770*/  LDL.LU R220, [R1+0x10] ;  /* 0x0000100001dc7983 */ /* 0x000ea20000300800 */
[----:B------:R-:W-:-:S03]  /*d780*/  F2FP.SATFINITE.E4M3.F32.PACK_AB_MERGE_C R17, RZ, R10, RZ ;  /* 0x0000000aff11723e */ /* 0x000fc600048070ff */
[----:B------:R-:W2:Y:S01]  /*d790*/  LDL.LU R221, [R1+0xc] ;  /* 0x00000c0001dd7983 */ /* 0x000ea20000300800 */
[----:B------:R-:W-:Y:S01]  /*d7a0*/  F2FP.SATFINITE.E4M3.F32.PACK_AB_MERGE_C R9, RZ, R9, RZ ;  /* 0x00000009ff09723e */ /* 0x000fe200048070ff */
[----:B------:R-:W-:Y:S01]  /*d7b0*/  FMUL R7, R7, UR22 ;  /* 0x0000001607077c20 */ /* 0x000fe20008400000 */
[----:B0-----:R-:W-:Y:S01]  /*d7c0*/  F2FP.SATFINITE.E4M3.F32.PACK_AB_MERGE_C R13, RZ, R8, RZ ;  /* 0x00000008ff0d723e */ /* 0x001fe200048070ff */
[----:B------:R0:W-:Y:S01]  /*d7d0*/  @!P6 STG.E.U8 desc[UR20][R24.64+0xb1], R11 ;  /* 0x0000b10b1800e986 */ /* 0x0001e2000c101114 */
[----:B------:R-:W-:Y:S01]  /*d7e0*/  ISETP.LT.OR P6, PT, R35, 0xba, !P1 ;  /* 0x000000ba2300780c */ /* 0x000fe20004fc1670 */
[----:B-----5:R-:W-:Y:S01]  /*d7f0*/  FMUL R2, R2, UR22 ;  /* 0x0000001602027c20 */ /* 0x020fe20008400000 */
[----:B------:R-:W-:Y:S01]  /*d800*/  F2FP.SATFINITE.E4M3.F32.PACK_AB_MERGE_C R7, RZ, R7, RZ ;  /* 0x00000007ff07723e */ /* 0x000fe200048070ff */
[----:B------:R-:W-:Y:S01]  /*d810*/  @!P3 STG.E.U8 desc[UR20][R26.64+0xb0], R17 ;  /* 0x0000b0111a00b986 */ /* 0x000fe2000c101114 */
[----:B------:R-:W-:Y:S01]  /*d820*/  FMUL R3, R3, UR22 ;  /* 0x0000001603037c20 */ /* 0x000fe20008400000 */
[----:B------:R-:W-:Y:S01]  /*d830*/  FMUL R4, R4, UR22 ;  /* 0x0000001604047c20 */ /* 0x000fe20008400000 */
[C---:B------:R-:W-:Y:S01]  /*d840*/  ISETP.LT.OR P3, PT, R35.reuse, 0xb9, !P0 ;  /* 0x000000b92300780c */ /* 0x040fe20004761670 */
[----:B------:R1:W-:Y:S01]  /*d850*/  @!P4 STG.E.U8 desc[UR20][R26.64+0xb1], R9 ;  /* 0x0000b1091a00c986 */ /* 0x0003e2000c101114 */
[----:B------:R-:W-:Y:S01]  /*d860*/  ISETP.LT.OR P4, PT, R35, 0xba, !P0 ;  /* 0x000000ba2300780c */ /* 0x000fe20004781670 */
[----:B------:R-:W-:Y:S01]  /*d870*/  FMUL R6, R6, UR22 ;  /* 0x0000001606067c20 */ /* 0x000fe20008400000 */
[----:B------:R-:W-:Y:S01]  /*d880*/  FMUL R5, R5, UR22 ;  /* 0x0000001605057c20 */ /* 0x000fe20008400000 */
[----:B------:R3:W-:Y:S01]  /*d890*/  @!P5 STG.E.U8 desc[UR20][R24.64+0xb8], R13 ;  /* 0x0000b80d1800d986 */ /* 0x0007e2000c101114 */
[----:B------:R-:W-:Y:S01]  /*d8a0*/  ISETP.LT.OR P5, PT, R35, 0xc1, !P1 ;  /* 0x000000c12300780c */ /* 0x000fe20004fa1670 */
[----:B------:R-:W-:Y:S01]  /*d8b0*/  FMUL R0, R0, UR22 ;  /* 0x0000001600007c20 */ /* 0x000fe20008400000 */
[----:B0-----:R-:W-:Y:S01]  /*d8c0*/  F2FP.SATFINITE.E4M3.F32.PACK_AB_MERGE_C R11, RZ, R6, RZ ;  /* 0x00000006ff0b723e */ /* 0x001fe200048070ff */
[----:B------:R-:W2:Y:S01]  /*d8d0*/  LDL.LU R225, [R1+0x1c] ;  /* 0x00001c0001e17983 */ /* 0x000ea20000300800 */
[----:B------:R-:W-:-:S03]  /*d8e0*/  F2FP.SATFINITE.E4M3.F32.PACK_AB_MERGE_C R5, RZ, R5, RZ ;  /* 0x00000005ff05723e */ /* 0x000fc600048070ff */
[----:B------:R0:W-:Y:S01]  /*d8f0*/  @!P6 STG.E.U8 desc[UR20][R24.64+0xb9], R7 ;  /* 0x0000b9071800e986 */ /* 0x0001e2000c101114 */
[----:B-1----:R-:W-:Y:S01]  /*d900*/  F2FP.SATFINITE.E4M3.F32.PACK_AB_MERGE_C R9, RZ, R4, RZ ;  /* 0x00000004ff09723e */ /* 0x002fe200048070ff */
[----:B------:R-:W-:Y:S01]  /*d910*/  FMUL R4, R227, UR22 ;  /* 0x00000016e3047c20 */ /* 0x000fe20008400000 */
[C---:B------:R-:W-:Y:S01]  /*d920*/  ISETP.LT.OR P6, PT, R35.reuse, 0xc2, !P1 ;  /* 0x000000c22300780c */ /* 0x040fe20004fc1670 */
[----:B------:R-:W-:Y:S01]  /*d930*/  @!P3 STG.E.U8 desc[UR20][R26.64+0xb8], R11 ;  /* 0x0000b80b1a00b986 */ /* 0x000fe2000c101114 */
[----:B---3--:R-:W-:Y:S01]  /*d940*/  F2FP.SATFINITE.E4M3.F32.PACK_AB_MERGE_C R13, RZ, R2, RZ ;  /* 0x00000002ff0d723e */ /* 0x008fe200048070ff */
[----:B----4-:R-:W-:Y:S01]  /*d950*/  FMUL R2, R224, UR22 ;  /* 0x00000016e0027c20 */ /* 0x010fe20008400000 */
[----:B------:R-:W-:Y:S01]  /*d960*/  ISETP.LT.OR P3, PT, R35, 0xc1, !P0 ;  /* 0x000000c12300780c */ /* 0x000fe20004761670 */
[----:B------:R-:W3:Y:S01]  /*d970*/  LDL.LU R224, [R1+0x20] ;  /* 0x0000200001e07983 */ /* 0x000ee20000300800 */
[----:B0-----:R-:W-:Y:S01]  /*d980*/  F2FP.SATFINITE.E4M3.F32.PACK_AB_MERGE_C R7, RZ, R3, RZ ;  /* 0x00000003ff07723e */ /* 0x001fe200048070ff */
[----:B------:R-:W-:-:S02]  /*d990*/  FMUL R3, R226, UR22 ;  /* 0x00000016e2037c20 */ /* 0x000fc40008400000 */
[----:B------:R0:W-:Y:S01]  /*d9a0*/  @!P4 STG.E.U8 desc[UR20][R26.64+0xb9], R5 ;  /* 0x0000b9051a00c986 */ /* 0x0001e2000c101114 */
[----:B------:R-:W-:-:S03]  /*d9b0*/  ISETP.LT.OR P4, PT, R35, 0xc2, !P0 ;  /* 0x000000c22300780c */ /* 0x000fc60004781670 */
[----:B------:R-:W4:Y:S04]  /*d9c0*/  LDL.LU R226, [R1+0x24] ;  /* 0x0000240001e27983 */ /* 0x000f280000300800 */
[----:B------:R-:W4:Y:S04]  /*d9d0*/  LDL.LU R227, [R1+0x28] ;  /* 0x0000280001e37983 */ /* 0x000f280000300800 */
[----:B------:R-:W-:Y:S01]  /*d9e0*/  @!P5 STG.E.U8 desc[UR20][R24.64+0xc0], R9 ;  /* 0x0000c0091800d986 */ /* 0x000fe2000c101114 */
[C---:B------:R-:W-:Y:S02]  /*d9f0*/  ISETP.LT.OR P5, PT, R35.reuse, 0xc9, !P1 ;  /* 0x000000c92300780c */ /* 0x040fe40004fa1670 */
[----:B0-----:R-:W-:Y:S01]  /*da00*/  F2FP.SATFINITE.E4M3.F32.PACK_AB_MERGE_C R5, RZ, R0, RZ ;  /* 0x00000000ff05723e */ /* 0x001fe200048070ff */
[----:B------:R0:W-:Y:S01]  /*da10*/  @!P6 STG.E.U8 desc[UR20][R24.64+0xc1], R7 ;  /* 0x0000c1071800e986 */ /* 0x0001e2000c101114 */
[----:B------:R-:W-:-:S03]  /*da20*/  ISETP.LT.OR P6, PT, R35, 0xca, !P1 ;  /* 0x000000ca2300780c */ /* 0x000fc60004fc1670 */
[----:B------:R-:W-:Y:S01]  /*da30*/  @!P3 STG.E.U8 desc[UR20][R26.64+0xc0], R13 ;  /* 0x0000c00d1a00b986 */ /* 0x000fe2000c101114 */
[----:B------:R-:W-:-:S03]  /*da40*/  ISETP.LT.OR P3, PT, R35, 0xc9, !P0 ;  /* 0x000000c92300780c */ /* 0x000fc60004761670 */
[----:B------:R1:W-:Y:S01]  /*da50*/  @!P4 STG.E.U8 desc[UR20][R26.64+0xc1], R5 ;  /* 0x0000c1051a00c986 */ /* 0x0003e2000c101114 */
[----:B0-----:R-:W-:Y:S02]  /*da60*/  F2FP.SATFINITE.E4M3.F32.PACK_AB_MERGE_C R7, RZ, R2, RZ ;  /* 0x00000002ff07723e */ /* 0x001fe400048070ff */
[----:B------:R-:W-:-:S03]  /*da70*/  ISETP.LT.OR P4, PT, R35, 0xca, !P0 ;  /* 0x000000ca2300780c */ /* 0x000fc60004781670 */
[----:B------:R0:W-:Y:S01]  /*da80*/  @!P5 STG.E.U8 desc[UR20][R24.64+0xc8], R7 ;  /* 0x0000c8071800d986 */ /* 0x0001e2000c101114 */
[----:B------:R-:W-:Y:S02]  /*da90*/  ISETP.LT.OR P5, PT, R35, 0xd1, !P1 ;  /* 0x000000d12300780c */ /* 0x000fe40004fa1670 */
[----:B------:R-:W-:Y:S02]  /*daa0*/  F2FP.SATFINITE.E4M3.F32.PACK_AB_MERGE_C R9, RZ, R3, RZ ;  /* 0x00000003ff09723e */ /* 0x000fe400048070ff */
[----:B------:R-:W-:-:S03]  /*dab0*/  F2FP.SATFINITE.E4M3.F32.PACK_AB_MERGE_C R11, RZ, R4, RZ ;  /* 0x00000004ff0b723e */ /* 0x000fc600048070ff */
[----:B------:R0:W-:Y:S04]  /*dac0*/  @!P6 STG.E.U8 desc[UR20][R24.64+0xc9], R9 ;  /* 0x0000c9091800e986 */ /* 0x0001e8000c101114 */
[----:B------:R-:W-:Y:S01]  /*dad0*/  @!P3 STG.E.U8 desc[UR20][R26.64+0xc8], R11 ;  /* 0x0000c80b1a00b986 */ /* 0x000fe2000c101114 */
[----:B--2---:R-:W-:Y:S01]  /*dae0*/  FMUL R2, R220, UR22 ;  /* 0x00000016dc027c20 */ /* 0x004fe20008400000 */
[----:B------:R-:W-:Y:S02]  /*daf0*/  FMUL R0, R221, UR22 ;  /* 0x00000016dd007c20 */ /* 0x000fe40008400000 */
[----:B------:R-:W2:Y:S03]  /*db00*/  LDL.LU R221, [R1+0x2c] ;  /* 0x00002c0001dd7983 */ /* 0x000ea60000300800 */
[----:B-1----:R-:W-:Y:S01]  /*db10*/  F2FP.SATFINITE.E4M3.F32.PACK_AB_MERGE_C R5, RZ, R0, RZ ;  /* 0x00000000ff05723e */ /* 0x002fe200048070ff */
[----:B------:R-:W2:Y:S01]  /*db20*/  LDL.LU R220, [R1+0x30] ;  /* 0x0000300001dc7983 */ /* 0x000ea20000300800 */
[----:B------:R-:W-:Y:S01]  /*db30*/  FMUL R0, R223, UR22 ;  /* 0x00000016df007c20 */ /* 0x000fe20008400000 */
[----:B------:R-:W-:Y:S01]  /*db40*/  FMUL R3, R222, UR22 ;  /* 0x00000016de037c20 */ /* 0x000fe20008400000 */
[----:B0-----:R-:W-:Y:S01]  /*db50*/  F2FP.SATFINITE.E4M3.F32.PACK_AB_MERGE_C R7, RZ, R2, RZ ;  /* 0x00000002ff07723e */ /* 0x001fe200048070ff */
[----:B------:R-:W2:Y:S02]  /*db60*/  LDL.LU R222, [R1+0x34] ;  /* 0x0000340001de7983 */ /* 0x000ea40000300800 */
[----:B------:R-:W-:-:S02]  /*db70*/  F2FP.SATFINITE.E4M3.F32.PACK_AB_MERGE_C R13, RZ, R0, RZ ;  /* 0x00000000ff0d723e */ /* 0x000fc400048070ff */
[----:B------:R-:W2:Y:S01]  /*db80*/  LDL.LU R223, [R1+0x38] ;  /* 0x0000380001df7983 */ /* 0x000ea20000300800 */
[----:B------:R-:W-:Y:S01]  /*db90*/  F2FP.SATFINITE.E4M3.F32.PACK_AB_MERGE_C R9, RZ, R3, RZ ;  /* 0x00000003ff09723e */ /* 0x000fe200048070ff */
[----:B------:R-:W-:Y:S02]  /*dba0*/  FMUL R2, R225, UR22 ;  /* 0x00000016e1027c20 */ /* 0x000fe40008400000 */
[----:B------:R-:W2:Y:S04]  /*dbb0*/  LDL.LU R225, [R1+0x3c] ;  /* 0x00003c0001e17983 */ /* 0x000ea80000300800 */
[----:B------:R-:W-:Y:S01]  /*dbc0*/  @!P4 STG.E.U8 desc[UR20][R26.64+0xc9], R5 ;  /* 0x0000c9051a00c986 */ /* 0x000fe2000c101114 */
[----:B---3--:R-:W-:-:S03]  /*dbd0*/  FMUL R0, R224, UR22 ;  /* 0x00000016e0007c20 */ /* 0x008fc60008400000 */
[----:B------:R0:W-:Y:S04]  /*dbe0*/  @!P5 STG.E.U8 desc[UR20][R24.64+0xd0], R7 ;  /* 0x0000d0071800d986 */ /* 0x0001e8000c101114 */
[----:B------:R-:W3:Y:S01]  /*dbf0*/  LDL.LU R224, [R1+0x40] ;  /* 0x0000400001e07983 */ /* 0x000ee20000300800 */
[----:B----4-:R-:W-:-:S03]  /*dc00*/  FMUL R3, R226, UR22 ;  /* 0x00000016e2037c20 */ /* 0x010fc60008400000 */
[----:B------:R-:W4:Y:S01]  /*dc10*/  LDL.LU R226, [R1+0x44] ;  /* 0x0000440001e27983 */ /* 0x000f220000300800 */
[----:B0-----:R-:W-:Y:S01]  /*dc20*/  F2FP.SATFINITE.E4M3.F32.PACK_AB_MERGE_C R7, RZ, R0, RZ ;  /* 0x00000000ff07723e */ /* 0x001fe200048070ff */
[----:B------:R-:W-:Y:S02]  /*dc30*/  FMUL R0, R227, UR22 ;  /* 0x00000016e3007c20 */ /* 0x000fe40008400000 */
[----:B------:R-:W4:Y:S01]  /*dc40*/  LDL.LU R227, [R1+0x48] ;  /* 0x0000480001e37983 */ /* 0x000f220000300800 */
[C---:B------:R-:W-:Y:S02]  /*dc50*/  ISETP.LT.OR P6, PT, R35.reuse, 0xd2, !P1 ;  /* 0x000000d22300780c */ /* 0x040fe40004fc1670 */
[C---:B------:R-:W-:Y:S01]  /*dc60*/  ISETP.LT.OR P4, PT, R35.reuse, 0xd2, !P0 ;  /* 0x000000d22300780c */ /* 0x040fe20004781670 */
[----:B------:R-:W4:Y:S01]  /*dc70*/  LDL.LU R219, [R1+0x4c] ;  /* 0x00004c0001db7983 */ /* 0x000f220000300800 */
[----:B------:R-:W-:Y:S02]  /*dc80*/  F2FP.SATFINITE.E4M3.F32.PACK_AB_MERGE_C R5, RZ, R2, RZ ;  /* 0x00000002ff05723e */ /* 0x000fe400048070ff */
[----:B------:R-:W-:-:S02]  /*dc90*/  ISETP.LT.OR P3, PT, R35, 0xd1, !P0 ;  /* 0x000000d12300780c */ /* 0x000fc40004761670 */
[----:B------:R-:W-:Y:S02]  /*dca0*/  ISETP.LT.OR P5, PT, R35, 0xd9, !P1 ;  /* 0x000000d92300780c */ /* 0x000fe40004fa1670 */
[----:B------:R-:W-:-:S03]  /*dcb0*/  F2FP.SATFINITE.E4M3.F32.PACK_AB_MERGE_C R11, RZ, R0, RZ ;  /* 0x00000000ff0b723e */ /* 0x000fc600048070ff */
[----:B------:R0:W-:Y:S01]  /*dcc0*/  @!P6 STG.E.U8 desc[UR20][R24.64+0xd1], R9 ;  /* 0x0000d1091800e986 */ /* 0x0001e2000c101114 */
[----:B------:R-:W-:-:S03]  /*dcd0*/  ISETP.LT.OR P6, PT, R35, 0xda, !P1 ;  /* 0x000000da2300780c */ /* 0x000fc60004fc1670 */
[----:B------:R1:W-:Y:S01]  /*dce0*/  @!P4 STG.E.U8 desc[UR20][R26.64+0xd1], R5 ;  /* 0x0000d1051a00c986 */ /* 0x0003e2000c101114 */
[----:B------:R-:W-:-:S03]  /*dcf0*/  ISETP.LT.OR P4, PT, R35, 0xda, !P0 ;  /* 0x000000da2300780c */ /* 0x000fc60004781670 */
[----:B------:R-:W-:Y:S01]  /*dd00*/  @!P3 STG.E.U8 desc[UR20][R26.64+0xd0], R13 ;  /* 0x0000d00d1a00b986 */ /* 0x000fe2000c101114 */
[----:B0-----:R-:W-:-:S03]  /*dd10*/  F2FP.SATFINITE.E4M3.F32.PACK_AB_MERGE_C R9, RZ, R3, RZ ;  /* 0x00000003ff09723e */ /* 0x001fc600048070ff */
[----:B------:R0:W-:Y:S04]  /*dd20*/  @!P5 STG.E.U8 desc[UR20][R24.64+0xd8], R7 ;  /* 0x0000d8071800d986 */ /* 0x0001e8000c101114 */
[----:B------:R0:W-:Y:S01]  /*dd30*/  @!P6 STG.E.U8 desc[UR20][R24.64+0xd9], R9 ;  /* 0x0000d9091800e986 */ /* 0x0001e2000c101114 */
[----:B--2---:R-:W-:-:S03]  /*dd40*/  FMUL R0, R221, UR22 ;  /* 0x00000016dd007c20 */ /* 0x004fc60008400000 */
[----:B------:R-:W2:Y:S01]  /*dd50*/  LDL.LU R221, [R1+0x50] ;  /* 0x0000500001dd7983 */ /* 0x000ea20000300800 */
[----:B------:R-:W-:-:S03]  /*dd60*/  FMUL R2, R220, UR22 ;  /* 0x00000016dc027c20 */ /* 0x000fc60008400000 */
[----:B------:R-:W2:Y:S01]  /*dd70*/  LDL.LU R220, [R1+0x54] ;  /* 0x0000540001dc7983 */ /* 0x000ea20000300800 */
[----:B-1----:R-:W-:Y:S01]  /*dd80*/  F2FP.SATFINITE.E4M3.F32.PACK_AB_MERGE_C R5, RZ, R0, RZ ;  /* 0x00000000ff05723e */ /* 0x002fe200048070ff */
[----:B------:R-:W-:Y:S02]  /*dd90*/  FMUL R3, R222, UR22 ;  /* 0x00000016de037c20 */ /* 0x000fe40008400000 */
[----:B------:R-:W2:Y:S01]  /*dda0*/  LDL.LU R222, [R1+0x58] ;  /* 0x0000580001de7983 */ /* 0x000ea20000300800 */
[----:B0-----:R-:W-:Y:S01]  /*ddb0*/  F2FP.SATFINITE.E4M3.F32.PACK_AB_MERGE_C R7, RZ, R2, RZ ;  /* 0x00000002ff07723e */ /* 0x001fe200048070ff */
[----:B------:R-:W-:Y:S01]  /*ddc0*/  FMUL R4, R223, UR22 ;  /* 0x00000016df047c20 */ /* 0x000fe20008400000 */
[----:B------:R-:W-:Y:S01]  /*ddd0*/  F2FP.SATFINITE.E4M3.F32.PACK_AB_MERGE_C R9, RZ, R3, RZ ;  /* 0x00000003ff09723e */ /* 0x000fe200048070ff */
[----:B------:R-:W2:Y:S01]  /*dde0*/  LDL.LU R223, [R1+0x5c] ;  /* 0x00005c0001df7983 */ /* 0x000ea20000300800 */
[----:B------:R-:W-:-:S03]  /*ddf0*/  FMUL R0, R225, UR22 ;  /* 0x00000016e1007c20 */ /* 0x000fc60008400000 */
[----:B------:R0:W-:Y:S04]  /*de00*/  @!P4 STG.E.U8 desc[UR20][R26.64+0xd9], R5 ;  /* 0x0000d9051a00c986 */ /* 0x0001e8000c101114 */
[----:B------:R-:W2:Y:S01]  /*de10*/  LDL.LU R225, [R1+0x60] ;  /* 0x0000600001e17983 */ /* 0x000ea20000300800 */
[----:B0-----:R-:W-:Y:S01]  /*de20*/  F2FP.SATFINITE.E4M3.F32.PACK_AB_MERGE_C R5, RZ, R0, RZ ;  /* 0x00000000ff05723e */ /* 0x001fe200048070ff */
[----:B---3--:R-:W-:Y:S02]  /*de30*/  FMUL R2, R224, UR22 ;  /* 0x00000016e0027c20 */ /* 0x008fe40008400000 */
[----:B------:R-:W3:Y:S01]  /*de40*/  LDL.LU R224, [R1+0x64] ;  /* 0x0000640001e07983 */ /* 0x000ee20000300800 */
[----:B----4-:R-:W-:-:S03]  /*de50*/  FMUL R3, R226, UR22 ;  /* 0x00000016e2037c20 */ /* 0x010fc60008400000 */
[----:B------:R-:W4:Y:S01]  /*de60*/  LDL.LU R226, [R1+0x68] ;  /* 0x0000680001e27983 */ /* 0x000f220000300800 */
[----:B------:R-:W-:-:S03]  /*de70*/  FMUL R0, R227, UR22 ;  /* 0x00000016e3007c20 */ /* 0x000fc60008400000 */
[----:B------:R-:W4:Y:S01]  /*de80*/  LDL.LU R227, [R1+0x6c] ;  /* 0x00006c0001e37983 */ /* 0x000f220000300800 */
[C---:B------:R-:W-:Y:S02]  /*de90*/  ISETP.LT.OR P3, PT, R35.reuse, 0xd9, !P0 ;  /* 0x000000d92300780c */ /* 0x040fe40004761670 */
[C---:B------:R-:W-:Y:S02]  /*dea0*/  ISETP.LT.OR P5, PT, R35.reuse, 0xe1, !P1 ;  /* 0x000000e12300780c */ /* 0x040fe40004fa1670 */
[C---:B------:R-:W-:Y:S02]  /*deb0*/  ISETP.LT.OR P6, PT, R35.reuse, 0xe2, !P1 ;  /* 0x000000e22300780c */ /* 0x040fe40004fc1670 */
[----:B------:R-:W-:-:S07]  /*dec0*/  ISETP.LT.OR P4, PT, R35, 0xe2, !P0 ;  /* 0x000000e22300780c */ /* 0x000fce0004781670 */
[----:B------:R-:W-:Y:S01]  /*ded0*/  @!P3 STG.E.U8 desc[UR20][R26.64+0xd8], R11 ;  /* 0x0000d80b1a00b986 */ /* 0x000fe2000c101114 */
[----:B------:R-:W-:-:S03]  /*dee0*/  ISETP.LT.OR P3, PT, R35, 0xe1, !P0 ;  /* 0x000000e12300780c */ /* 0x000fc60004761670 */
[----:B------:R0:W-:Y:S01]  /*def0*/  @!P5 STG.E.U8 desc[UR20][R24.64+0xe0], R7 ;  /* 0x0000e0071800d986 */ /* 0x0001e2000c101114 */
[----:B------:R-:W-:-:S03]  /*df00*/  ISETP.LT.OR P5, PT, R35, 0xe9, !P1 ;  /* 0x000000e92300780c */ /* 0x000fc60004fa1670 */
[----:B------:R1:W-:Y:S01]  /*df10*/  @!P6 STG.E.U8 desc[UR20][R24.64+0xe1], R9 ;  /* 0x0000e1091800e986 */ /* 0x0003e2000c101114 */
[----:B------:R-:W-:Y:S02]  /*df20*/  ISETP.LT.OR P6, PT, R35, 0xea, !P1 ;  /* 0x000000ea2300780c */ /* 0x000fe40004fc1670 */
[----:B------:R-:W-:Y:S01]  /*df30*/  F2FP.SATFINITE.E4M3.F32.PACK_AB_MERGE_C R13, RZ, R4, RZ ;  /* 0x00000004ff0d723e */ /* 0x000fe200048070ff */
[----:B------:R1:W-:Y:S01]  /*df40*/  @!P4 STG.E.U8 desc[UR20][R26.64+0xe1], R5 ;  /* 0x0000e1051a00c986 */ /* 0x0003e2000c101114 */
[----:B0-----:R-:W-:-:S03]  /*df50*/  F2FP.SATFINITE.E4M3.F32.PACK_AB_MERGE_C R7, RZ, R2, RZ ;  /* 0x00000002ff07723e */ /* 0x001fc600048070ff */
[----:B------:R-:W-:Y:S01]  /*df60*/  @!P3 STG.E.U8 desc[UR20][R26.64+0xe0], R13 ;  /* 0x0000e00d1a00b986 */ /* 0x000fe2000c101114 */
[----:B-1----:R-:W-:-:S03]  /*df70*/  F2FP.SATFINITE.E4M3.F32.PACK_AB_MERGE_C R9, RZ, R3, RZ ;  /* 0x00000003ff09723e */ /* 0x002fc600048070ff */
[----:B------:R0:W-:Y:S01]  /*df80*/  @!P5 STG.E.U8 desc[UR20][R24.64+0xe8], R7 ;  /* 0x0000e8071800d986 */ /* 0x0001e2000c101114 */
[C---:B------:R-:W-:Y:S02]  /*df90*/  ISETP.LT.OR P3, PT, R35.reuse, 0xe9, !P0 ;  /* 0x000000e92300780c */ /* 0x040fe40004761670 */
[C---:B------:R-:W-:Y:S01]  /*dfa0*/  ISETP.LT.OR P4, PT, R35.reuse, 0xea, !P0 ;  /* 0x000000ea2300780c */ /* 0x040fe20004781670 */
[----:B------:R1:W-:Y:S01]  /*dfb0*/  @!P6 STG.E.U8 desc[UR20][R24.64+0xe9], R9 ;  /* 0x0000e9091800e986 */ /* 0x0003e2000c101114 */
[----:B------:R-:W-:Y:S01]  /*dfc0*/  ISETP.LT.OR P5, PT, R35, 0xf1, !P1 ;  /* 0x000000f12300780c */ /* 0x000fe20004fa1670 */
[----:B------:R-:W-:Y:S01]  /*dfd0*/  FMUL R2, R219, UR22 ;  /* 0x00000016db027c20 */ /* 0x000fe20008400000 */
[----:B------:R-:W-:Y:S02]  /*dfe0*/  ISETP.LT.OR P6, PT, R35, 0xf2, !P1 ;  /* 0x000000f22300780c */ /* 0x000fe40004fc1670 */
[----:B------:R-:W-:Y:S02]  /*dff0*/  F2FP.SATFINITE.E4M3.F32.PACK_AB_MERGE_C R11, RZ, R0, RZ ;  /* 0x00000000ff0b723e */ /* 0x000fe400048070ff */
[----:B------:R-:W-:-:S03]  /*e000*/  F2FP.SATFINITE.E4M3.F32.PACK_AB_MERGE_C R5, RZ, R2, RZ ;  /* 0x00000002ff05723e */ /* 0x000fc600048070ff */
[----:B------:R-:W-:Y:S01]  /*e010*/  @!P3 STG.E.U8 desc[UR20][R26.64+0xe8], R11 ;  /* 0x0000e80b1a00b986 */ /* 0x000fe2000c101114 */
[----:B------:R-:W-:-:S03]  /*e020*/  ISETP.LT.OR P3, PT, R35, 0xf1, !P0 ;  /* 0x000000f12300780c */ /* 0x000fc60004761670 */
[----:B------:R-:W-:Y:S01]  /*e030*/  @!P4 STG.E.U8 desc[UR20][R26.64+0xe9], R5 ;  /* 0x0000e9051a00c986 */ /* 0x000fe2000c101114 */
[C---:B------:R-:W-:Y:S02]  /*e040*/  ISETP.LT.OR P4, PT, R35.reuse, 0xf9, !P1 ;  /* 0x000000f92300780c */ /* 0x040fe40004f81670 */
[----:B------:R-:W-:Y:S01]  /*e050*/  ISETP.LT.OR P1, PT, R35, 0xfa, !P1 ;  /* 0x000000fa2300780c */ /* 0x000fe20004f21670 */
[----:B--2---:R-:W-:Y:S01]  /*e060*/  FMUL R0, R221, UR22 ;  /* 0x00000016dd007c20 */ /* 0x004fe20008400000 */
[----:B------:R-:W-:-:S04]  /*e070*/  FMUL R3, R220, UR22 ;  /* 0x00000016dc037c20 */ /* 0x000fc80008400000 */
[----:B0-----:R-:W-:Y:S02]  /*e080*/  F2FP.SATFINITE.E4M3.F32.PACK_AB_MERGE_C R7, RZ, R0, RZ ;  /* 0x00000000ff07723e */ /* 0x001fe400048070ff */
[----:B-1----:R-:W-:Y:S01]  /*e090*/  F2FP.SATFINITE.E4M3.F32.PACK_AB_MERGE_C R9, RZ, R3, RZ ;  /* 0x00000003ff09723e */ /* 0x002fe200048070ff */
[----:B------:R-:W-:Y:S02]  /*e0a0*/  FMUL R0, R222, UR22 ;  /* 0x00000016de007c20 */ /* 0x000fe40008400000 */
[----:B------:R0:W-:Y:S01]  /*e0b0*/  @!P5 STG.E.U8 desc[UR20][R24.64+0xf0], R7 ;  /* 0x0000f0071800d986 */ /* 0x0001e2000c101114 */
[----:B------:R-:W-:-:S03]  /*e0c0*/  ISETP.LT.OR P5, PT, R35, 0xf2, !P0 ;  /* 0x000000f22300780c */ /* 0x000fc600047a1670 */
[----:B------:R1:W-:Y:S01]  /*e0d0*/  @!P6 STG.E.U8 desc[UR20][R24.64+0xf1], R9 ;  /* 0x0000f1091800e986 */ /* 0x0003e2000c101114 */
[----:B------:R-:W-:Y:S02]  /*e0e0*/  ISETP.LT.OR P6, PT, R35, 0xf9, !P0 ;  /* 0x000000f92300780c */ /* 0x000fe400047c1670 */
[----:B------:R-:W-:Y:S01]  /*e0f0*/  F2FP.SATFINITE.E4M3.F32.PACK_AB_MERGE_C R13, RZ, R0, RZ ;  /* 0x00000000ff0d723e */ /* 0x000fe200048070ff */
[----:B------:R-:W-:Y:S01]  /*e100*/  FMUL R0, R223, UR22 ;  /* 0x00000016df007c20 */ /* 0x000fe20008400000 */
[----:B------:R-:W-:Y:S01]  /*e110*/  ISETP.LT.OR P0, PT, R35, 0xfa, !P0 ;  /* 0x000000fa2300780c */ /* 0x000fe20004701670 */
[----:B------:R-:W-:-:S03]  /*e120*/  FMUL R2, R225, UR22 ;  /* 0x00000016e1027c20 */ /* 0x000fc60008400000 */
[----:B0-----:R-:W-:Y:S02]  /*e130*/  F2FP.SATFINITE.E4M3.F32.PACK_AB_MERGE_C R7, RZ, R0, RZ ;  /* 0x00000000ff07723e */ /* 0x001fe400048070ff */
[----:B-1----:R-:W-:Y:S01]  /*e140*/  F2FP.SATFINITE.E4M3.F32.PACK_AB_MERGE_C R9, RZ, R2, RZ ;  /* 0x00000002ff09723e */ /* 0x002fe200048070ff */
[----:B---3--:R-:W-:Y:S01]  /*e150*/  FMUL R3, R224, UR22 ;  /* 0x00000016e0037c20 */ /* 0x008fe20008400000 */
[----:B----4-:R-:W-:Y:S01]  /*e160*/  FMUL R4, R226, UR22 ;  /* 0x00000016e2047c20 */ /* 0x010fe20008400000 */
[----:B------:R-:W-:-:S03]  /*e170*/  FMUL R5, R227, UR22 ;  /* 0x00000016e3057c20 */ /* 0x000fc60008400000 */
[----:B------:R-:W-:Y:S02]  /*e180*/  F2FP.SATFINITE.E4M3.F32.PACK_AB_MERGE_C R3, RZ, R3, RZ ;  /* 0x00000003ff03723e */ /* 0x000fe400048070ff */
[----:B------:R-:W-:Y:S02]  /*e190*/  F2FP.SATFINITE.E4M3.F32.PACK_AB_MERGE_C R11, RZ, R4, RZ ;  /* 0x00000004ff0b723e */ /* 0x000fe400048070ff */
[----:B------:R-:W-:Y:S01]  /*e1a0*/  F2FP.SATFINITE.E4M3.F32.PACK_AB_MERGE_C R5, RZ, R5, RZ ;  /* 0x00000005ff05723e */ /* 0x000fe200048070ff */
[----:B------:R0:W-:Y:S04]  /*e1b0*/  @!P3 STG.E.U8 desc[UR20][R26.64+0xf0], R13 ;  /* 0x0000f00d1a00b986 */ /* 0x0001e8000c101114 */
[----:B------:R0:W-:Y:S04]  /*e1c0*/  @!P5 STG.E.U8 desc[UR20][R26.64+0xf1], R7 ;  /* 0x0000f1071a00d986 */ /* 0x0001e8000c101114 */
[----:B------:R0:W-:Y:S04]  /*e1d0*/  @!P4 STG.E.U8 desc[UR20][R24.64+0xf8], R9 ;  /* 0x0000f8091800c986 */ /* 0x0001e8000c101114 */
[----:B------:R0:W-:Y:S04]  /*e1e0*/  @!P1 STG.E.U8 desc[UR20][R24.64+0xf9], R3 ;  /* 0x0000f90318009986 */ /* 0x0001e8000c101114 */
[----:B------:R0:W-:Y:S04]  /*e1f0*/  @!P6 STG.E.U8 desc[UR20][R26.64+0xf8], R11 ;  /* 0x0000f80b1a00e986 */ /* 0x0001e8000c101114 */
[----:B------:R0:W-:Y:S02]  /*e200*/  @!P0 STG.E.U8 desc[UR20][R26.64+0xf9], R5 ;  /* 0x0000f9051a008986 */ /* 0x0001e4000c101114 */
.L_x_289:
[----:B------:R-:W-:Y:S05]  /*e210*/  BSYNC B0 ;  /* 0x0000000000007941 */ /* 0x000fea0003800000 */
.L_x_31:
[----:B0----5:R-:W2:Y:S04]  /*e220*/  LDL.LU R3, [R1+0x70] ;  /* 0x0000700001037983 */ /* 0x021ea80000300800 */
[----:B------:R-:W2:Y:S01]  /*e230*/  LDL.LU R2, [R1+0x74] ;  /* 0x0000740001027983 */ /* 0x000ea20000300800 */
[----:B------:R-:W-:Y:S01]  /*e240*/  ULDC UR6, c[0x0][0xc] ;  /* 0x0000030000067ab9 */ /* 0x000fe20000000800 */
[----:B------:R-:W-:Y:S01]  /*e250*/  ULDC UR7, c[0x0][0x10] ;  /* 0x0000040000077ab9 */ /* 0x000fe20000000800 */
[----:B------:R-:W2:Y:S01]  /*e260*/  LDC R5, c[0x0][0x14] ;  /* 0x00000500ff057b82 */ /* 0x000ea20000000800 */
[----:B------:R-:W-:Y:S01]  /*e270*/  UIMAD.WIDE.U32 UR6, UR6, UR7, URZ ;  /* 0x00000007060672a5 */ /* 0x000fe2000f8e003f */
[----:B------:R-:W-:Y:S01]  /*e280*/  PRMT R0, RZ, 0x7610, R0 ;  /* 0x00007610ff007816 */ /* 0x000fe20000000000 */
[----:B------:R-:W-:-:S04]  /*e290*/  UMOV UR24, 0xffffffff ;  /* 0xffffffff00187882 */ /* 0x000fc80000000000 */
[----:B--2---:R-:W-:-:S04]  /*e2a0*/  IMAD.WIDE.U32 R2, R5, UR6, R2 ;  /* 0x0000000605027c25 */ /* 0x004fc8000f8e0002 */
[----:B------:R-:W-:Y:S01]  /*e2b0*/  IMAD R5, R5, UR7, RZ ;  /* 0x0000000705057c24 */ /* 0x000fe2000f8e02ff */
[----:B------:R-:W-:Y:S01]  /*e2c0*/  ULDC.64 UR6, c[0x0][0x650] ;  /* 0x0001940000067ab9 */ /* 0x000fe20000000a00 */
[----:B------:R-:W-:Y:S01]  /*e2d0*/  IMAD.MOV.U32 R19, RZ, RZ, R2 ;  /* 0x000000ffff137224 */ /* 0x000fe200078e0002 */
[----:B------:R-:W-:Y:S01]  /*e2e0*/  ISETP.GE.U32.AND P0, PT, R2, UR6, PT ;  /* 0x0000000602007c0c */ /* 0x000fe2000bf06070 */
[----:B------:R-:W-:Y:S02]  /*e2f0*/  IMAD.IADD R22, R3, 0x1, R5 ;  /* 0x0000000103167824 */ /* 0x000fe400078e0205 */
[----:B------:R-:W-:-:S03]  /*e300*/  IMAD.MOV.U32 R2, RZ, RZ, -0x1 ;  /* 0xffffffffff027424 */ /* 0x000fc600078e00ff */
[----:B------:R0:W-:Y:S01]  /*e310*/  STL [R1+0x70], R22 ;  /* 0x0000701601007387 */ /* 0x0001e20000100800 */
[----:B------:R-:W-:-:S03]  /*e320*/  ISETP.GE.U32.AND.EX P0, PT, R22, UR7, PT, P0 ;  /* 0x0000000716007c0c */ /* 0x000fc6000bf06100 */
[----:B------:R0:W-:Y:S04]  /*e330*/  STL [R1+0x74], R19 ;  /* 0x0000741301007387 */ /* 0x0001e80000100800 */
[----:B------:R0:W-:Y:S06]  /*e340*/  STL [R1+0x78], R2 ;  /* 0x0000780201007387 */ /* 0x0001ec0000100800 */
[----:B------:R-:W-:Y:S05]  /*e350*/  @P0 BRA `(.L_x_290) ;  /* 0x00000004006c0947 */ /* 0x000fea0003800000 */
[----:B------:R-:W2:Y:S01]  /*e360*/  S2R R14, SR_CTAID.X ;  /* 0x00000000000e7919 */ /* 0x000ea20000002500 */
[----:B------:R-:W5:Y:S01]  /*e370*/  LDC.64 R8, c[0x0][0x628] ;  /* 0x00018a00ff087b82 */ /* 0x000f620000000a00 */
[----:B------:R-:W-:Y:S01]  /*e380*/  ULDC UR6, c[0x0][0x150] ;  /* 0x0000540000067ab9 */ /* 0x000fe20000000800 */
[----:B------:R-:W-:Y:S01]  /*e390*/  IMAD.MOV.U32 R6, RZ, RZ, R19 ;  /* 0x000000ffff067224 */ /* 0x000fe200078e0013 */
[----:B------:R-:W0:Y:S01]  /*e3a0*/  S2R R16, SR_CTAID.Y ;  /* 0x0000000000107919 */ /* 0x000e220000002600 */
[----:B------:R-:W-:-:S04]  /*e3b0*/  IMAD.MOV.U32 R7, RZ, RZ, R22 ;  /* 0x000000ffff077224 */ /* 0x000fc800078e0016 */
[----:B------:R-:W0:Y:S08]  /*e3c0*/  LDC R17, c[0x0][0x144] ;  /* 0x00005100ff117b82 */ /* 0x000e300000000800 */
[----:B------:R-:W0:Y:S08]  /*e3d0*/  LDC R10, c[0x0][0x630] ;  /* 0x00018c00ff0a7b82 */ /* 0x000e300000000800 */
[----:B------:R-:W0:Y:S01]  /*e3e0*/  LDC.64 R12, c[0x0][0x620] ;  /* 0x00018800ff0c7b82 */ /* 0x000e220000000a00 */
[----:B-----5:R-:W-:-:S04]  /*e3f0*/  ISETP.NE.U32.AND P0, PT, R8, RZ, PT ;  /* 0x000000ff0800720c */ /* 0x020fc80003f05070 */
[----:B------:R-:W-:Y:S02]  /*e400*/  ISETP.NE.AND.EX P0, PT, R9, RZ, PT, P0 ;  /* 0x000000ff0900720c */ /* 0x000fe40003f05300 */
[----:B--2---:R-:W-:-:S05]  /*e410*/  I2FP.F32.U32 R0, R14 ;  /* 0x0000000e00007245 */ /* 0x004fca0000201000 */
[----:B------:R-:W-:-:S04]  /*e420*/  FMUL R0, R0, UR6 ;  /* 0x0000000600007c20 */ /* 0x000fc80008400000 */
[----:B------:R2:W0:Y:S02]  /*e430*/  F2I.U32.TRUNC.NTZ R15, R0 ;  /* 0x00000000000f7305 */ /* 0x000424000020f000 */
[----:B------:R-:W-:Y:S05]  /*e440*/  @!P0 BRA `(.L_x_291) ;  /* 0x0000000000288947 */ /* 0x000fea0003800000 */
[----:B--2---:R-:W2:Y:S02]  /*e450*/  LDC R0, c[0x0][0x634] ;  /* 0x00018d00ff007b82 */ /* 0x004ea40000000800 */
[----:B--2---:R-:W-:-:S05]  /*e460*/  IADD3 R7, P0, R19, R0, RZ ;  /* 0x0000000013077210 */ /* 0x004fca0007f1e0ff */
[----:B------:R-:W-:-:S04]  /*e470*/  IMAD.X R11, RZ, RZ, R22, P0 ;  /* 0x000000ffff0b7224 */ /* 0x000fc800000e0616 */
[----:B0-----:R-:W-:-:S04]  /*e480*/  IMAD.WIDE.U32 R2, R11, R8, RZ ;  /* 0x000000080b027225 */ /* 0x001fc800078e00ff */
[----:B------:R-:W-:-:S04]  /*e490*/  IMAD.WIDE.U32 R4, P0, R7, R9, R2 ;  /* 0x0000000907047225 */ /* 0x000fc80007800002 */
[----:B------:R-:W-:-:S04]  /*e4a0*/  IMAD.WIDE.U32 R2, R7, R8, RZ ;  /* 0x0000000807027225 */ /* 0x000fc800078e00ff */
[----:B------:R-:W-:Y:S01]  /*e4b0*/  IMAD.X R7, RZ, RZ, RZ, P0 ;  /* 0x000000ffff077224 */ /* 0x000fe200000e06ff */
[----:B------:R-:W-:Y:S01]  /*e4c0*/  IADD3 RZ, P0, R3, R4, RZ ;  /* 0x0000000403ff7210 */ /* 0x000fe20007f1e0ff */
[----:B------:R-:W-:-:S04]  /*e4d0*/  IMAD.MOV.U32 R6, RZ, RZ, R5 ;  /* 0x000000ffff067224 */ /* 0x000fc800078e0005 */
[----:B------:R-:W-:-:S08]  /*e4e0*/  IMAD.WIDE.U32.X R6, R11, R9, R6, P0 ;  /* 0x000000090b067225 */ /* 0x000fd000000e0406 */
.L_x_291:
[-CC-:B0-----:R-:W-:Y:S01]  /*e4f0*/  SHF.R.U64 R24, R6, R10.reuse, R7.reuse ;  /* 0x0000000a06187219 */ /* 0x181fe20000001207 */
[----:B------:R-:W0:Y:S01]  /*e500*/  LDC.64 R20, c[0x0][0x640] ;  /* 0x00019000ff147b82 */ /* 0x000e220000000a00 */
[----:B--2---:R-:W-:Y:S01]  /*e510*/  SHF.R.U32.HI R0, RZ, R10, R7 ;  /* 0x0000000aff007219 */ /* 0x004fe20000011607 */
[----:B------:R-:W-:Y:S01]  /*e520*/  IMAD.MOV.U32 R2, RZ, RZ, R19 ;  /* 0x000000ffff027224 */ /* 0x000fe200078e0013 */
[----:B------:R-:W-:Y:S01]  /*e530*/  IADD3 R5, P0, RZ, -R24, RZ ;  /* 0x80000018ff057210 */ /* 0x000fe20007f1e0ff */
[----:B------:R-:W-:Y:S01]  /*e540*/  IMAD.MOV R15, RZ, RZ, -R15 ;  /* 0x000000ffff0f7224 */ /* 0x000fe200078e0a0f */
[----:B------:R-:W-:Y:S01]  /*e550*/  ULDC UR6, c[0x0][0x154] ;  /* 0x0000550000067ab9 */ /* 0x000fe20000000800 */
[----:B------:R-:W-:Y:S02]  /*e560*/  IMAD.MOV.U32 R7, RZ, RZ, 0x1 ;  /* 0x00000001ff077424 */ /* 0x000fe400078e00ff */
[----:B------:R-:W2:Y:S01]  /*e570*/  LDC R4, c[0x0][0x618] ;  /* 0x00018600ff047b82 */ /* 0x000ea20000000800 */
[----:B------:R-:W-:-:S02]  /*e580*/  IMAD.X R3, RZ, RZ, ~R0, P0 ;  /* 0x000000ffff037224 */ /* 0x000fc400000e0e00 */
[----:B------:R-:W-:Y:S02]  /*e590*/  IMAD R15, R17, R15, R14 ;  /* 0x0000000f110f7224 */ /* 0x000fe400078e020e */
[-C--:B------:R-:W-:Y:S02]  /*e5a0*/  IMAD R0, R3, R12.reuse, RZ ;  /* 0x0000000c03007224 */ /* 0x080fe400078e02ff */
[----:B------:R-:W-:Y:S01]  /*e5b0*/  IMAD.MOV.U32 R3, RZ, RZ, R22 ;  /* 0x000000ffff037224 */ /* 0x000fe200078e0016 */
[----:B------:R-:W5:Y:S01]  /*e5c0*/  LDC R6, c[0x0][0x608] ;  /* 0x00018200ff067b82 */ /* 0x000f620000000800 */
[----:B------:R-:W-:-:S04]  /*e5d0*/  IMAD.WIDE.U32 R2, R5, R12, R2 ;  /* 0x0000000c05027225 */ /* 0x000fc800078e0002 */
[----:B------:R-:W-:-:S03]  /*e5e0*/  IMAD R5, R5, R13, R0 ;  /* 0x0000000d05057224 */ /* 0x000fc600078e0200 */
[----:B------:R-:W1:Y:S01]  /*e5f0*/  LDC R18, c[0x0][0x658] ;  /* 0x00019600ff127b82 */ /* 0x000e620000000800 */
[----:B------:R-:W-:Y:S01]  /*e600*/  I2FP.F32.U32 R0, R16 ;  /* 0x0000001000007245 */ /* 0x000fe20000201000 */
[----:B------:R-:W-:Y:S01]  /*e610*/  IMAD.IADD R3, R3, 0x1, R5 ;  /* 0x0000000103037824 */ /* 0x000fe200078e0205 */
[----:B0-----:R-:W-:Y:S01]  /*e620*/  ISETP.NE.U32.AND P0, PT, R20, RZ, PT ;  /* 0x000000ff1400720c */ /* 0x001fe20003f05070 */
[----:B------:R-:W-:Y:S02]  /*e630*/  IMAD.MOV.U32 R5, RZ, RZ, -0x1 ;  /* 0xffffffffff057424 */ /* 0x000fe400078e00ff */
[----:B------:R-:W-:Y:S02]  /*e640*/  FMUL R0, R0, UR6 ;  /* 0x0000000600007c20 */ /* 0x000fe40008400000 */
[----:B------:R-:W0:Y:S01]  /*e650*/  LDC R13, c[0x0][0x148] ;  /* 0x00005200ff0d7b82 */ /* 0x000e220000000800 */
[----:B--2---:R-:W-:Y:S01]  /*e660*/  SHF.R.U64 R10, R2, R4, R3 ;  /* 0x00000004020a7219 */ /* 0x004fe20000001203 */
[----:B------:R2:W0:Y:S01]  /*e670*/  F2I.U32.TRUNC.NTZ R12, R0 ;  /* 0x00000000000c7305 */ /* 0x000422000020f000 */
[----:B------:R-:W-:-:S02]  /*e680*/  ISETP.NE.AND.EX P0, PT, R21, RZ, PT, P0 ;  /* 0x000000ff1500720c */ /* 0x000fc40003f05300 */
[----:B------:R-:W-:-:S03]  /*e690*/  SHF.R.U32.HI R3, RZ, R4, R3 ;  /* 0x00000004ff037219 */ /* 0x000fc60000011603 */
[----:B------:R-:W0:Y:S01]  /*e6a0*/  LDC R14, c[0x0][0x600] ;  /* 0x00018000ff0e7b82 */ /* 0x000e220000000800 */
[-CC-:B-----5:R-:W-:Y:S02]  /*e6b0*/  SHF.R.U64 R8, R10, R6.reuse, R3.reuse ;  /* 0x000000060a087219 */ /* 0x1a0fe40000001203 */
[----:B------:R-:W-:-:S05]  /*e6c0*/  SHF.R.U32.HI R3, RZ, R6, R3 ;  /* 0x00000006ff037219 */ /* 0x000fca0000011603 */
[----:B------:R-:W0:Y:S01]  /*e6d0*/  LDC R19, c[0x0][0x648] ;  /* 0x00019200ff137b82 */ /* 0x000e220000000800 */
[-CC-:B-1----:R-:W-:Y:S02]  /*e6e0*/  SHF.R.U64 R11, R8, R18.reuse, R3.reuse ;  /* 0x00000012080b7219 */ /* 0x182fe40000001203 */
[-C--:B------:R-:W-:Y:S02]  /*e6f0*/  SHF.L.U32 R5, R5, R18.reuse, RZ ;  /* 0x0000001205057219 */ /* 0x080fe400000006ff */
[-C--:B------:R-:W-:Y:S01]  /*e700*/  SHF.R.U32.HI R3, RZ, R18.reuse, R3 ;  /* 0x00000012ff037219 */ /* 0x080fe20000011603 */
[----:B------:R-:W-:Y:S01]  /*e710*/  IMAD.MOV.U32 R2, RZ, RZ, R11 ;  /* 0x000000ffff027224 */ /* 0x000fe200078e000b */
[----:B------:R-:W-:Y:S01]  /*e720*/  SHF.L.U32 R34, R7, R18, RZ ;  /* 0x0000001207227219 */ /* 0x000fe200000006ff */
[----:B------:R-:W1:Y:S01]  /*e730*/  LDC R22, c[0x0][0x638] ;  /* 0x00018e00ff167b82 */ /* 0x000e620000000800 */
[----:B------:R-:W-:-:S07]  /*e740*/  LOP3.LUT R17, RZ, R5, RZ, 0x33, !PT ;  /* 0x00000005ff117212 */ /* 0x000fce00078e33ff */
[----:B------:R-:W0:Y:S01]  /*e750*/  LDC R23, c[0x0][0x610] ;  /* 0x00018400ff177b82 */ /* 0x000e220000000800 */
[----:B--2---:R-:W-:Y:S05]  /*e760*/  @!P0 BRA `(.L_x_292) ;  /* 0x0000000000288947 */ /* 0x004fea0003800000 */
[----:B------:R-:W2:Y:S02]  /*e770*/  LDC R0, c[0x0][0x64c] ;  /* 0x00019300ff007b82 */ /* 0x000ea40000000800 */
[----:B--2---:R-:W-:-:S05]  /*e780*/  IADD3 R7, P0, R11, R0, RZ ;  /* 0x000000000b077210 */ /* 0x004fca0007f1e0ff */
        /* <DEDUP_REMOVED lines=8> */
.L_x_292:
[----:B0-----:R-:W-:Y:S01]  /*e810*/  SHF.R.U64 R0, R2, R19, R3 ;  /* 0x0000001302007219 */ /* 0x001fe20000001203 */
[----:B------:R-:W-:Y:S01]  /*e820*/  VIADD R3, R14, 0xffffffff ;  /* 0xffffffff0e037836 */ /* 0x000fe20000000000 */
[----:B------:R-:W-:Y:S01]  /*e830*/  LOP3.LUT R5, R8, R17, RZ, 0xc0, !PT ;  /* 0x0000001108057212 */ /* 0x000fe200078ec0ff */
[----:B------:R-:W-:Y:S01]  /*e840*/  IMAD.MOV R12, RZ, RZ, -R12 ;  /* 0x000000ffff0c7224 */ /* 0x000fe200078e0a0c */
[----:B------:R-:W-:Y:S01]  /*e850*/  R2UR UR24, R24 ;  /* 0x00000000181872ca */ /* 0x000fe200000e0000 */
[----:B------:R-:W-:Y:S01]  /*e860*/  IMAD.MOV R2, RZ, RZ, -R0 ;  /* 0x000000ffff027224 */ /* 0x000fe200078e0a00 */
[----:B------:R-:W-:Y:S01]  /*e870*/  LOP3.LUT R3, R10, R3, RZ, 0xc0, !PT ;  /* 0x000000030a037212 */ /* 0x000fe200078ec0ff */
[----:B------:R-:W-:Y:S02]  /*e880*/  IMAD R34, R34, R0, R5 ;  /* 0x0000000022227224 */ /* 0x000fe400078e0205 */
[----:B------:R-:W-:Y:S02]  /*e890*/  @P2 IMAD R15, R13, R12, R16 ;  /* 0x0000000c0d0f2224 */ /* 0x000fe400078e0210 */
[----:B-1----:R-:W-:-:S02]  /*e8a0*/  IMAD R0, R2, R22, R11 ;  /* 0x0000001602007224 */ /* 0x002fc400078e020b */
[----:B------:R-:W-:Y:S02]  /*e8b0*/  IMAD R34, R34, R23, R15 ;  /* 0x0000001722227224 */ /* 0x000fe400078e020f */
[----:B------:R-:W-:Y:S02]  /*e8c0*/  IMAD R3, R0, R14, R3 ;  /* 0x0000000e00037224 */ /* 0x000fe400078e0203 */
[----:B------:R-:W-:-:S03]  /*e8d0*/  IMAD.MOV.U32 R0, RZ, RZ, 0x1 ;  /* 0x00000001ff007424 */ /* 0x000fc600078e00ff */
[----:B------:R-:W-:Y:S02]  /*e8e0*/  SEL R2, R3, R34, !P2 ;  /* 0x0000002203027207 */ /* 0x000fe40005000000 */
[----:B------:R-:W-:-:S03]  /*e8f0*/  SEL R34, R34, R3, !P2 ;  /* 0x0000000322227207 */ /* 0x000fc60005000000 */
[----:B------:R2:W-:Y:S04]  /*e900*/  STL [R1+0x78], R2 ;  /* 0x0000780201007387 */ /* 0x0005e80000100800 */
.L_x_290:
[----:B------:R0:W-:Y:S01]  /*e910*/  STL [R1+0x7c], R34 ;  /* 0x00007c2201007387 */ /* 0x0001e20000100800 */
[----:B------:R-:W-:-:S13]  /*e920*/  LOP3.LUT P0, RZ, R0, 0xff, RZ, 0xc0, !PT ;  /* 0x000000ff00ff7812 */ /* 0x000fda000780c0ff */
[----:B0-----:R-:W-:Y:S05]  /*e930*/  @P0 BRA `(.L_x_293) ;  /* 0xffffff2400b00947 */ /* 0x001fea000383ffff */
[----:B------:R-:W-:Y:S05]  /*e940*/  EXIT ;  /* 0x000000000000794d */ /* 0x000fea0003800000 */
.L_x_3:
[----:B------:R-:W2:Y:S01]  /*e950*/  LDL R16, [R1+0x74] ;  /* 0x0000740001107983 */ /* 0x000ea20000100800 */
[----:B------:R-:W-:-:S03]  /*e960*/  ULDC.64 UR4, c[0x0][0x650] ;  /* 0x0001940000047ab9 */ /* 0x000fc60000000a00 */
[----:B------:R-:W3:Y:S01]  /*e970*/  LDL R17, [R1+0x70] ;  /* 0x0000700001117983 */ /* 0x000ee20000100800 */
[----:B------:R-:W-:Y:S01]  /*e980*/  PRMT R4, RZ, 0x7610, R4 ;  /* 0x00007610ff047816 */ /* 0x000fe20000000004 */
[----:B------:R-:W-:Y:S02]  /*e990*/  IMAD.MOV.U32 R5, RZ, RZ, -0x1 ;  /* 0xffffffffff057424 */ /* 0x000fe400078e00ff */
[----:B------:R-:W-:Y:S02]  /*e9a0*/  IMAD.MOV.U32 R6, RZ, RZ, -0x1 ;  /* 0xffffffffff067424 */ /* 0x000fe400078e00ff */
[----:B------:R-:W-:Y:S01]  /*e9b0*/  IMAD.MOV.U32 R11, RZ, RZ, -0x1 ;  /* 0xffffffffff0b7424 */ /* 0x000fe200078e00ff */
[----:B--2---:R-:W-:-:S04]  /*e9c0*/  ISETP.GE.U32.AND P0, PT, R16, UR4, PT ;  /* 0x0000000410007c0c */ /* 0x004fc8000bf06070 */
[----:B---3--:R-:W-:-:S13]  /*e9d0*/  ISETP.GE.U32.AND.EX P0, PT, R17, UR5, PT, P0 ;  /* 0x0000000511007c0c */ /* 0x008fda000bf06100 */
[----:B------:R-:W-:Y:S05]  /*e9e0*/  @P0 BRA `(.L_x_294) ;  /* 0x00000004005c0947 */ /* 0x000fea0003800000 */
        /* <DEDUP_REMOVED lines=18> */
.L_x_295:
[-CC-:B------:R-:W-:Y:S01]  /*eb10*/  SHF.R.U64 R11, R8, R12.reuse, R9.reuse ;  /* 0x0000000c080b7219 */ /* 0x180fe20000001209 */
[----:B------:R-:W0:Y:S01]  /*eb20*/  LDC.64 R20, c[0x0][0x640] ;  /* 0x00019000ff147b82 */ /* 0x000e220000000a00 */
[----:B------:R-:W-:Y:S01]  /*eb30*/  SHF.R.U32.HI R3, RZ, R12, R9 ;  /* 0x0000000cff037219 */ /* 0x000fe20000011609 */
[----:B------:R-:W-:Y:S01]  /*eb40*/  ULDC UR4, c[0x0][0x150] ;  /* 0x0000540000047ab9 */ /* 0x000fe20000000800 */
[----:B------:R-:W-:Y:S01]  /*eb50*/  IADD3 R7, P0, RZ, -R11, RZ ;  /* 0x8000000bff077210 */ /* 0x000fe20007f1e0ff */
[----:B------:R-:W-:Y:S01]  /*eb60*/  IMAD.MOV.U32 R4, RZ, RZ, R16 ;  /* 0x000000ffff047224 */ /* 0x000fe200078e0010 */
[----:B------:R-:W-:Y:S01]  /*eb70*/  I2FP.F32.U32 R6, R2 ;  /* 0x0000000200067245 */ /* 0x000fe20000201000 */
[----:B------:R-:W-:Y:S02]  /*eb80*/  IMAD.MOV.U32 R5, RZ, RZ, R17 ;  /* 0x000000ffff057224 */ /* 0x000fe400078e0011 */
[----:B------:R-:W1:Y:S01]  /*eb90*/  LDC R10, c[0x0][0x618] ;  /* 0x00018600ff0a7b82 */ /* 0x000e620000000800 */
[----:B------:R-:W-:-:S02]  /*eba0*/  IMAD.X R3, RZ, RZ, ~R3, P0 ;  /* 0x000000ffff037224 */ /* 0x000fc400000e0e03 */
[----:B------:R-:W-:Y:S01]  /*ebb0*/  FMUL R9, R6, UR4 ;  /* 0x0000000406097c20 */ /* 0x000fe20008400000 */
[----:B------:R-:W-:Y:S01]  /*ebc0*/  IMAD.WIDE.U32 R4, R7, R14, R4 ;  /* 0x0000000e07047225 */ /* 0x000fe200078e0004 */
[----:B------:R-:W-:-:S03]  /*ebd0*/  ULDC UR4, c[0x0][0x154] ;  /* 0x0000550000047ab9 */ /* 0x000fc60000000800 */
[----:B------:R-:W-:Y:S01]  /*ebe0*/  IMAD R6, R3, R14, RZ ;  /* 0x0000000e03067224 */ /* 0x000fe200078e02ff */
[----:B------:R-:W2:Y:S01]  /*ebf0*/  LDC R13, c[0x0][0x144] ;  /* 0x00005100ff0d7b82 */ /* 0x000ea20000000800 */
[----:B------:R-:W3:Y:S02]  /*ec00*/  F2I.U32.TRUNC.NTZ R9, R9 ;  /* 0x0000000900097305 */ /* 0x000ee4000020f000 */
[----:B------:R-:W-:Y:S02]  /*ec10*/  IMAD R3, R7, R15, R6 ;  /* 0x0000000f07037224 */ /* 0x000fe400078e0206 */
[----:B------:R-:W-:Y:S02]  /*ec20*/  IMAD.MOV.U32 R6, RZ, RZ, -0x1 ;  /* 0xffffffffff067424 */ /* 0x000fe400078e00ff */
[----:B------:R-:W-:Y:S01]  /*ec30*/  IMAD.IADD R3, R5, 0x1, R3 ;  /* 0x0000000105037824 */ /* 0x000fe200078e0203 */
[----:B------:R-:W4:Y:S01]  /*ec40*/  LDC R12, c[0x0][0x608] ;  /* 0x00018200ff0c7b82 */ /* 0x000f220000000800 */
[----:B------:R-:W-:-:S02]  /*ec50*/  I2FP.F32.U32 R5, R0 ;  /* 0x0000000000057245 */ /* 0x000fc40000201000 */
[----:B0-----:R-:W-:-:S03]  /*ec60*/  ISETP.NE.U32.AND P0, PT, R20, RZ, PT ;  /* 0x000000ff1400720c */ /* 0x001fc60003f05070 */
[----:B------:R-:W-:Y:S01]  /*ec70*/  FMUL R5, R5, UR4 ;  /* 0x0000000405057c20 */ /* 0x000fe20008400000 */
[----:B------:R-:W-:Y:S01]  /*ec80*/  ISETP.NE.AND.EX P0, PT, R21, RZ, PT, P0 ;  /* 0x000000ff1500720c */ /* 0x000fe20003f05300 */
[----:B------:R-:W0:Y:S01]  /*ec90*/  LDC R7, c[0x0][0x658] ;  /* 0x00019600ff077b82 */ /* 0x000e220000000800 */
[-C--:B-1----:R-:W-:Y:S01]  /*eca0*/  SHF.R.U64 R8, R4, R10.reuse, R3 ;  /* 0x0000000a04087219 */ /* 0x082fe20000001203 */
[----:B---3--:R-:W-:Y:S01]  /*ecb0*/  IMAD.MOV R4, RZ, RZ, -R9 ;  /* 0x000000ffff047224 */ /* 0x008fe200078e0a09 */
[----:B------:R-:W-:Y:S02]  /*ecc0*/  SHF.R.U32.HI R3, RZ, R10, R3 ;  /* 0x0000000aff037219 */ /* 0x000fe40000011603 */
[----:B------:R1:W3:Y:S03]  /*ecd0*/  F2I.U32.TRUNC.NTZ R10, R5 ;  /* 0x00000005000a7305 */ /* 0x0002e6000020f000 */
[----:B------:R-:W1:Y:S01]  /*ece0*/  LDC R17, c[0x0][0x148] ;  /* 0x00005200ff117b82 */ /* 0x000e620000000800 */
[----:B--2---:R-:W-:-:S02]  /*ecf0*/  IMAD R19, R13, R4, R2 ;  /* 0x000000040d137224 */ /* 0x004fc400078e0202 */
[----:B------:R-:W-:-:S05]  /*ed00*/  IMAD.MOV.U32 R4, RZ, RZ, 0x1 ;  /* 0x00000001ff047424 */ /* 0x000fca00078e00ff */
[----:B------:R-:W2:Y:S01]  /*ed10*/  LDC R14, c[0x0][0x600] ;  /* 0x00018000ff0e7b82 */ /* 0x000ea20000000800 */
[-CC-:B----4-:R-:W-:Y:S02]  /*ed20*/  SHF.R.U64 R13, R8, R12.reuse, R3.reuse ;  /* 0x0000000c080d7219 */ /* 0x190fe40000001203 */
[----:B------:R-:W-:-:S05]  /*ed30*/  SHF.R.U32.HI R2, RZ, R12, R3 ;  /* 0x0000000cff027219 */ /* 0x000fca0000011603 */
[----:B------:R-:W4:Y:S01]  /*ed40*/  LDC R16, c[0x0][0x648] ;  /* 0x00019200ff107b82 */ /* 0x000f220000000800 */
[-CC-:B0-----:R-:W-:Y:S02]  /*ed50*/  SHF.R.U64 R15, R13, R7.reuse, R2.reuse ;  /* 0x000000070d0f7219 */ /* 0x181fe40000001202 */
[-C--:B------:R-:W-:Y:S02]  /*ed60*/  SHF.L.U32 R6, R6, R7.reuse, RZ ;  /* 0x0000000706067219 */ /* 0x080fe400000006ff */
[-C--:B------:R-:W-:Y:S01]  /*ed70*/  SHF.R.U32.HI R3, RZ, R7.reuse, R2 ;  /* 0x00000007ff037219 */ /* 0x080fe20000011602 */
[----:B------:R-:W-:Y:S01]  /*ed80*/  IMAD.MOV.U32 R2, RZ, RZ, R15 ;  /* 0x000000ffff027224 */ /* 0x000fe200078e000f */
[----:B------:R-:W-:Y:S01]  /*ed90*/  SHF.L.U32 R12, R4, R7, RZ ;  /* 0x00000007040c7219 */ /* 0x000fe200000006ff */
[----:B------:R-:W0:Y:S01]  /*eda0*/  LDC R18, c[0x0][0x638] ;  /* 0x00018e00ff127b82 */ /* 0x000e220000000800 */
[----:B------:R-:W-:-:S07]  /*edb0*/  LOP3.LUT R22, RZ, R6, RZ, 0x33, !PT ;  /* 0x00000006ff167212 */ /* 0x000fce00078e33ff */
        /* <DEDUP_REMOVED lines=12> */
.L_x_296:
[----:B----4-:R-:W-:Y:S01]  /*ee80*/  SHF.R.U64 R3, R2, R16, R3 ;  /* 0x0000001002037219 */ /* 0x010fe20000001203 */
[----:B--2---:R-:W-:Y:S01]  /*ee90*/  VIADD R5, R14, 0xffffffff ;  /* 0xffffffff0e057836 */ /* 0x004fe20000000000 */
[----:B------:R-:W-:Y:S01]  /*eea0*/  LOP3.LUT R2, R13, R22, RZ, 0xc0, !PT ;  /* 0x000000160d027212 */ /* 0x000fe200078ec0ff */
[----:B------:R-:W-:Y:S02]  /*eeb0*/  IMAD.MOV R10, RZ, RZ, -R10 ;  /* 0x000000ffff0a7224 */ /* 0x000fe400078e0a0a */
[----:B------:R-:W-:Y:S02]  /*eec0*/  IMAD.MOV R4, RZ, RZ, -R3 ;  /* 0x000000ffff047224 */ /* 0x000fe400078e0a03 */
[----:B------:R-:W-:Y:S01]  /*eed0*/  IMAD R2, R12, R3, R2 ;  /* 0x000000030c027224 */ /* 0x000fe200078e0202 */
[----:B------:R-:W-:Y:S01]  /*eee0*/  LOP3.LUT R3, R8, R5, RZ, 0xc0, !PT ;  /* 0x0000000508037212 */ /* 0x000fe200078ec0ff */
[----:B------:R-:W-:Y:S02]  /*eef0*/  @P2 IMAD R19, R17, R10, R0 ;  /* 0x0000000a11132224 */ /* 0x000fe400078e0200 */
[----:B0-----:R-:W-:-:S02]  /*ef00*/  IMAD R0, R4, R18, R15 ;  /* 0x0000001204007224 */ /* 0x001fc400078e020f */
[----:B------:R-:W-:Y:S02]  /*ef10*/  IMAD R5, R2, R23, R19 ;  /* 0x0000001702057224 */ /* 0x000fe400078e0213 */
[----:B------:R-:W-:Y:S02]  /*ef20*/  IMAD R0, R0, R14, R3 ;  /* 0x0000000e00007224 */ /* 0x000fe400078e0203 */
[----:B------:R-:W-:-:S03]  /*ef30*/  IMAD.MOV.U32 R4, RZ, RZ, 0x1 ;  /* 0x00000001ff047424 */ /* 0x000fc600078e00ff */
[----:B------:R-:W-:Y:S02]  /*ef40*/  SEL R6, R0, R5, !P2 ;  /* 0x0000000500067207 */ /* 0x000fe40005000000 */
[----:B------:R-:W-:-:S07]  /*ef50*/  SEL R5, R5, R0, !P2 ;  /* 0x0000000005057207 */ /* 0x000fce0005000000 */
.L_x_294:
[----:B------:R-:W-:-:S08]  /*ef60*/  NOP ;  /* 0x0000000000007918 */ /* 0x000fd00000000000 */
[----:B------:R-:W0:-:S00]  /*ef70*/  USETMAXREG.DEALLOC.CTAPOOL 0x28 ;  /* 0x00000028000079c8 */ /* 0x000e0000080e0500 */
[----:B------:R-:W-:-:S13]  /*ef80*/  ISETP.NE.AND P0, PT, RZ, UR8, PT ;  /* 0x00000008ff007c0c */ /* 0x000fda000bf05270 */
[----:B------:R-:W-:Y:S05]  /*ef90*/  @P0 EXIT ;  /* 0x000000000000094d */ /* 0x000fea0003800000 */
[----:B0-----:R-:W-:Y:S01]  /*efa0*/  LOP3.LUT P0, RZ, R4, 0xff, RZ, 0xc0, !PT ;  /* 0x000000ff04ff7812 */ /* 0x001fe2000780c0ff */
[----:B------:R-:W-:Y:S02]  /*efb0*/  IMAD.MOV.U32 R0, RZ, RZ, 0x1 ;  /* 0x00000001ff007424 */ /* 0x000fe400078e00ff */
[----:B------:R-:W-:-:S10]  /*efc0*/  IMAD.MOV.U32 R8, RZ, RZ, RZ ;  /* 0x000000ffff087224 */ /* 0x000fd400078e00ff */
[----:B------:R-:W-:Y:S05]  /*efd0*/  @!P0 BRA `(.L_x_297) ;  /* 0x0000000c00508947 */ /* 0x000fea0003800000 */
[----:B------:R-:W0:Y:S01]  /*efe0*/  S2R R2, SR_TID.X ;  /* 0x0000000000027919 */ /* 0x000e220000002100 */
[----:B------:R-:W-:Y:S01]  /*eff0*/  ULDC UR4, c[0x0][0x28c] ;  /* 0x0000a30000047ab9 */ /* 0x000fe20000000800 */
[----:B------:R-:W-:Y:S01]  /*f000*/  ULDC UR6, c[0x0][0x658] ;  /* 0x0001960000067ab9 */ /* 0x000fe20000000800 */
[----:B------:R-:W-:Y:S01]  /*f010*/  UIADD3 UR10, UR4, 0x7f, URZ ;  /* 0x0000007f040a7890 */ /* 0x000fe2000fffe03f */
[----:B------:R-:W-:Y:S01]  /*f020*/  BSSY B0, `(.L_x_297) ;  /* 0x00000cf000007945 */ /* 0x000fe20003800000 */
[----:B------:R-:W-:Y:S01]  /*f030*/  UMOV UR7, 0xffffffff ;  /* 0xffffffff00077882 */ /* 0x000fe20000000000 */
[----:B------:R-:W-:Y:S01]  /*f040*/  ULDC UR5, c[0x0][0x600] ;  /* 0x0001800000057ab9 */ /* 0x000fe20000000800 */
[----:B------:R-:W-:Y:S01]  /*f050*/  UMOV UR9, 0x1 ;  /* 0x0000000100097882 */ /* 0x000fe20000000000 */
[----:B------:R-:W-:Y:S01]  /*f060*/  USHF.L.U32 UR7, UR7, UR6, URZ ;  /* 0x0000000607077299 */ /* 0x000fe2000800063f */
[----:B------:R-:W-:Y:S01]  /*f070*/  IMAD.MOV.U32 R9, RZ, RZ, 0x1 ;  /* 0x00000001ff097424 */ /* 0x000fe200078e00ff */
[----:B------:R-:W-:Y:S01]  /*f080*/  UIADD3 UR4, UR5, -0x1, URZ ;  /* 0xffffffff05047890 */ /* 0x000fe2000fffe03f */
[----:B------:R-:W-:Y:S01]  /*f090*/  IMAD.MOV.U32 R0, RZ, RZ, 0x1 ;  /* 0x00000001ff007424 */ /* 0x000fe200078e00ff */
[----:B------:R-:W-:Y:S01]  /*f0a0*/  USHF.R.S32.HI UR11, URZ, 0x1f, UR10 ;  /* 0x0000001f3f0b7899 */ /* 0x000fe2000801140a */
[----:B------:R-:W-:Y:S01]  /*f0b0*/  IMAD.MOV.U32 R8, RZ, RZ, RZ ;  /* 0x000000ffff087224 */ /* 0x000fe200078e00ff */
[----:B------:R-:W-:Y:S01]  /*f0c0*/  ULDC UR8, c[0x0][0xc] ;  /* 0x0000030000087ab9 */ /* 0x000fe20000000800 */
[----:B------:R-:W-:-:S02]  /*f0d0*/  USHF.L.U32 UR5, UR9, UR6, URZ ;  /* 0x0000000609057299 */ /* 0x000fc4000800063f */
[----:B------:R-:W-:Y:S01]  /*f0e0*/  ULEA.HI UR11, UR11, UR10, URZ, 0x7 ;  /* 0x0000000a0b0b7291 */ /* 0x000fe2000f8f383f */
[----:B------:R-:W-:Y:S01]  /*f0f0*/  ULDC UR9, c[0x0][0x10] ;  /* 0x0000040000097ab9 */ /* 0x000fe20000000800 */
[----:B------:R-:W-:Y:S02]  /*f100*/  ULOP3.LUT UR6, URZ, UR7, URZ, 0x33, !UPT ;  /* 0x000000073f067292 */ /* 0x000fe4000f8e333f */
[----:B------:R-:W-:Y:S01]  /*f110*/  UIMAD.WIDE.U32 UR8, UR8, UR9, URZ ;  /* 0x00000009080872a5 */ /* 0x000fe2000f8e003f */
[----:B------:R-:W-:Y:S01]  /*f120*/  ULDC UR7, c[0x0][0x14] ;  /* 0x0000050000077ab9 */ /* 0x000fe20000000800 */
[----:B------:R-:W-:Y:S02]  /*f130*/  USHF.R.S32.HI UR20, URZ, 0x7, UR11 ;  /* 0x000000073f147899 */ /* 0x000fe4000801140b */
[----:B------:R-:W-:Y:S02]  /*f140*/  UIMAD.WIDE.U32 UR22, UR8, UR7, URZ ;  /* 0x00000007081672a5 */ /* 0x000fe4000f8e003f */
[----:B------:R-:W-:-:S02]  /*f150*/  UIMAD UR18, UR9, UR7, URZ ;  /* 0x00000007091272a4 */ /* 0x000fc4000f8e023f */
[----:B------:R-:W-:Y:S01]  /*f160*/  ULOP3.LUT UR26, UR13, 0x2, URZ, 0xfc, !UPT ;  /* 0x000000020d1a7892 */ /* 0x000fe2000f8efc3f */
[C---:B0-----:R-:W-:Y:S01]  /*f170*/  LOP3.LUT P3, RZ, R2.reuse, 0x7f, RZ, 0xc0, !PT ;  /* 0x0000007f02ff7812 */ /* 0x041fe2000786c0ff */
[----:B------:R-:W-:Y:S01]  /*f180*/  UIADD3 UR18, UR23, UR18, URZ ;  /* 0x0000001217127290 */ /* 0x000fe2000fffe03f */
[----:B------:R-:W-:Y:S01]  /*f190*/  LOP3.LUT P0, RZ, R2, 0x1f, RZ, 0xc0, !PT ;  /* 0x0000001f02ff7812 */ /* 0x000fe2000780c0ff */
[----:B------:R-:W-:Y:S01]  /*f1a0*/  UIADD3 UR27, UR20, 0x1, URZ ;  /* 0x00000001141b7890 */ /* 0x000fe2000fffe03f */
[----:B------:R-:W-:Y:S02]  /*f1b0*/  ULDC.64 UR24, c[0x0][0x198] ;  /* 0x0000660000187ab9 */ /* 0x000fe40000000a00 */
[----:B------:R-:W-:-:S13]  /*f1c0*/  PLOP3.LUT P0, PT, P0, P3, PT, 0x8a, 0x0 ;  /* 0x000000000000781c */ /* 0x000fda0000707172 */
.L_x_309:
[----:B------:R-:W-:-:S03]  /*f1d0*/  UMOV UR7, 0xffffffff ;  /* 0xffffffff00077882 */ /* 0x000fc60000000000 */
[----:B------:R-:W-:Y:S05]  /*f1e0*/  BRA.DIV UR7, `(.L_x_298) ;  /* 0x0000000e07a47947 */ /* 0x000fea000b800000 */
[----:B------:R-:W-:-:S13]  /*f1f0*/  ELECT P1, URZ, PT ;  /* 0x00000000003f782f */ /* 0x000fda0003820000 */
.L_x_319:
[----:B------:R-:W0:Y:S01]  /*f200*/  LDC R2, c[0x0][0x28c] ;  /* 0x0000a300ff027b82 */ /* 0x000e220000000800 */
[----:B------:R-:W-:Y:S01]  /*f210*/  BSSY B1, `(.L_x_299) ;  /* 0x0000038000017945 */ /* 0x000fe20003800000 */
[----:B0-----:R-:W-:-:S13]  /*f220*/  ISETP.LT.OR P1, PT, R2, 0x1, !P1 ;  /* 0x000000010200780c */ /* 0x001fda0004f21670 */
[----:B------:R-:W-:Y:S05]  /*f230*/  @P1 BRA `(.L_x_300) ;  /* 0x0000000000d41947 */ /* 0x000fea0003800000 */
[----:B------:R-:W-:Y:S02]  /*f240*/  IMAD.SHL.U32 R6, R6, 0x100, RZ ;  /* 0x0000010006067824 */ /* 0x000fe400078e00ff */
[----:B------:R-:W-:Y:S02]  /*f250*/  IMAD.SHL.U32 R7, R5, 0x80, RZ ;  /* 0x0000008005077824 */ /* 0x000fe400078e00ff */
[----:B------:R-:W-:Y:S02]  /*f260*/  IMAD.MOV.U32 R12, RZ, RZ, RZ ;  /* 0x000000ffff0c7224 */ /* 0x000fe400078e00ff */
[----:B------:R-:W-:Y:S02]  /*f270*/  IMAD.U32 R14, RZ, RZ, UR27 ;  /* 0x0000001bff0e7e24 */ /* 0x000fe4000f8e00ff */
[----:B------:R-:W-:Y:S02]  /*f280*/  IMAD.MOV.U32 R2, RZ, RZ, R0 ;  /* 0x000000ffff027224 */ /* 0x000fe400078e0000 */
[----:B------:R-:W-:-:S07]  /*f290*/  IMAD.MOV.U32 R3, RZ, RZ, R8 ;  /* 0x000000ffff037224 */ /* 0x000fce00078e0008 */
.L_x_304:
[----:B------:R-:W0:Y:S01]  /*f2a0*/  S2R R5, SR_CgaCtaId ;  /* 0x0000000000057919 */ /* 0x000e220000008800 */
[----:B------:R-:W-:-:S04]  /*f2b0*/  MOV R4, 0x400 ;  /* 0x0000040000047802 */ /* 0x000fc80000000f00 */
[----:B0-----:R-:W-:Y:S02]  /*f2c0*/  LEA R10, R5, R4, 0x18 ;  /* 0x00000004050a7211 */ /* 0x001fe400078ec0ff */
[----:B------:R-:W-:Y:S01]  /*f2d0*/  SHF.L.U32 R4, R2, 0x1f, RZ ;  /* 0x0000001f02047819 */ /* 0x000fe200000006ff */
[----:B------:R-:W0:Y:S02]  /*f2e0*/  @!P3 LDC R5, c[0x0][0x500] ;  /* 0x00014000ff05bb82 */ /* 0x000e240000000800 */
[----:B------:R-:W-:-:S04]  /*f2f0*/  IMAD R13, R3, 0x8, R10 ;  /* 0x00000008030d7824 */ /* 0x000fc800078e020a */
[----:B------:R-:W1:Y:S02]  /*f300*/  SYNCS.PHASECHK.TRANS64.TRYWAIT P1, [R13+URZ+0x18], R4 ;  /* 0x000018040d0075a7 */ /* 0x000e64000802017f */
[----:B-1----:R-:W-:Y:S05]  /*f310*/  @!P1 BRA `(.L_x_301) ;  /* 0x0000000c00789947 */ /* 0x002fea0003800000 */
.L_x_320:
[----:B------:R-:W-:Y:S01]  /*f320*/  UPRMT UR7, UR26, 0x9910, URZ ;  /* 0x000099101a077896 */ /* 0x000fe2000800003f */
[----:B0-----:R0:W-:Y:S03]  /*f330*/  @!P3 SYNCS.ARRIVE.TRANS64 RZ, [R13+URZ], R5 ;  /* 0x000000050dffb9a7 */ /* 0x0011e6000800003f */
[----:B------:R-:W-:-:S06]  /*f340*/  UISETP.NE.AND UP0, UPT, UR7, 0x2, UPT ;  /* 0x000000020700788c */ /* 0x000fcc000bf05270 */
[----:B------:R-:W-:-:S13]  /*f350*/  PLOP3.LUT P1, PT, PT, PT, UP0, 0x80, 0x0 ;  /* 0x000000000000781c */ /* 0x000fda0003f2f008 */
[----:B0-----:R-:W-:Y:S05]  /*f360*/  @P1 BRA `(.L_x_302) ;  /* 0x0000000000041947 */ /* 0x001fea0003800000 */
[----:B------:R-:W-:Y:S01]  /*f370*/  BPT.TRAP 0x1 ;  /* 0x000000040000795c */ /* 0x000fe20000300000 */
.L_x_302:
[----:B------:R-:W-:Y:S05]  /*f380*/  @P0 BRA `(.L_x_303) ;  /* 0x0000000000040947 */ /* 0x000fea0003800000 */
[----:B------:R-:W-:Y:S01]  /*f390*/  BPT.TRAP 0x1 ;  /* 0x000000040000795c */ /* 0x000fe20000300000 */
.L_x_303:
[--C-:B-1----:R-:W-:Y:S01]  /*f3a0*/  IMAD R4, R3, 0x4000, R10.reuse ;  /* 0x0000400003047824 */ /* 0x102fe200078e020a */
[----:B------:R-:W-:Y:S01]  /*f3b0*/  R2UR UR9, R13 ;  /* 0x000000000d0972ca */ /* 0x000fe200000e0000 */
[----:B------:R-:W-:Y:S01]  /*f3c0*/  IMAD R10, R3, 0x8000, R10 ;  /* 0x00008000030a7824 */ /* 0x000fe200078e020a */
[----:B------:R-:W-:Y:S01]  /*f3d0*/  UIADD3 UR14, UP0, UR24, 0xf0, URZ ;  /* 0x000000f0180e7890 */ /* 0x000fe2000ff1e03f */
[----:B------:R-:W-:Y:S01]  /*f3e0*/  VIADD R14, R14, 0xffffffff ;  /* 0xffffffff0e0e7836 */ /* 0x000fe20000000000 */
[----:B------:R-:W-:Y:S01]  /*f3f0*/  R2UR UR7, R4 ;  /* 0x00000000040772ca */ /* 0x000fe200000e0000 */
[----:B------:R-:W-:Y:S01]  /*f400*/  UIADD3 UR28, UP1, UR24, 0x1f0, URZ ;  /* 0x000001f0181c7890 */ /* 0x000fe2000ff3e03f */
[----:B------:R-:W-:Y:S01]  /*f410*/  R2UR UR8, R10 ;  /* 0x000000000a0872ca */ /* 0x000fe200000e0000 */
[----:B------:R-:W-:Y:S01]  /*f420*/  UIADD3.X UR15, URZ, UR25, URZ, UP0, !UPT ;  /* 0x000000193f0f7290 */ /* 0x000fe200087fe43f */
[----:B------:R-:W-:Y:S01]  /*f430*/  R2UR UR11, R7 ;  /* 0x00000000070b72ca */ /* 0x000fe200000e0000 */
[----:B------:R-:W-:Y:S01]  /*f440*/  VIADD R3, R3, 0x1 ;  /* 0x0000000103037836 */ /* 0x000fe20000000000 */
[----:B------:R-:W-:Y:S01]  /*f450*/  R2UR UR10, R12 ;  /* 0x000000000c0a72ca */ /* 0x000fe200000e0000 */
[----:B------:R-:W-:Y:S01]  /*f460*/  UIADD3.X UR29, URZ, UR25, URZ, UP1, !UPT ;  /* 0x000000193f1d7290 */ /* 0x000fe20008ffe43f */
[----:B------:R-:W-:Y:S01]  /*f470*/  R2UR UR12, R11 ;  /* 0x000000000b0c72ca */ /* 0x000fe200000e0000 */
[----:B------:R-:W-:Y:S01]  /*f480*/  UMOV UR16, 0x0 ;  /* 0x0000000000107882 */ /* 0x000fe20000000000 */
[----:B------:R-:W-:Y:S01]  /*f490*/  R2UR UR21, R6 ;  /* 0x00000000061572ca */ /* 0x000fe200000e0000 */
[----:B------:R-:W-:Y:S01]  /*f4a0*/  UMOV UR17, 0x10000000 ;  /* 0x1000000000117882 */ /* 0x000fe20000000000 */
[----:B------:R-:W-:Y:S01]  /*f4b0*/  ISETP.GT.AND P4, PT, R14, 0x1, PT ;  /* 0x000000010e00780c */ /* 0x000fe20003f84270 */
[----:B------:R-:W-:Y:S01]  /*f4c0*/  UIADD3 UR7, UR7, 0x100, URZ ;  /* 0x0000010007077890 */ /* 0x000fe2000fffe03f */
[----:B------:R-:W-:Y:S01]  /*f4d0*/  ISETP.NE.AND P1, PT, R3, 0x3, PT ;  /* 0x000000030300780c */ /* 0x000fe20003f25270 */
[----:B------:R-:W-:Y:S01]  /*f4e0*/  UIADD3 UR19, UR8, 0xc100, URZ ;  /* 0x0000c10008137890 */ /* 0x000fe2000fffe03f */
[----:B------:R-:W-:-:S02]  /*f4f0*/  VIADD R12, R12, 0x80 ;  /* 0x000000800c0c7836 */ /* 0x000fc40000000000 */
[----:B------:R-:W-:Y:S02]  /*f500*/  SEL R5, RZ, 0x1, P1 ;  /* 0x00000001ff057807 */ /* 0x000fe40000800000 */
[----:B------:R-:W-:Y:S01]  /*f510*/  UMOV UR8, UR7 ;  /* 0x0000000700087c82 */ /* 0x000fe20008000000 */
[----:B------:R-:W-:Y:S01]  /*f520*/  SEL R3, R3, RZ, P1 ;  /* 0x000000ff03037207 */ /* 0x000fe20000800000 */
[----:B------:R0:W-:Y:S01]  /*f530*/  UTMALDG.3D [UR8], [UR14], desc[UR16] ;  /* 0x000010080e0075b4 */ /* 0x0001e20008011000 */
[----:B------:R-:W-:Y:S01]  /*f540*/  LOP3.LUT R2, R2, R5, RZ, 0x3c, !PT ;  /* 0x0000000502027212 */ /* 0x000fe200078e3cff */
[----:B0-----:R-:W-:Y:S01]  /*f550*/  UMOV UR8, UR19 ;  /* 0x0000001300087c82 */ /* 0x001fe20008000000 */
[----:B------:R-:W-:Y:S02]  /*f560*/  UMOV UR11, UR21 ;  /* 0x00000015000b7c82 */ /* 0x000fe40008000000 */
[----:B------:R0:W-:Y:S02]  /*f570*/  UTMALDG.3D [UR8], [UR28], desc[UR16] ;  /* 0x000010081c0075b4 */ /* 0x0001e40008011000 */
[----:B0-----:R-:W-:Y:S05]  /*f580*/  @P4 BRA `(.L_x_304) ;  /* 0xfffffffc00444947 */ /* 0x001fea000383ffff */
.L_x_300:
[----:B------:R-:W-:Y:S05]  /*f590*/  BSYNC B1 ;  /* 0x0000000000017941 */ /* 0x000fea0003800000 */
.L_x_299:
[----:B------:R-:W2:Y:S01]  /*f5a0*/  LDL.LU R15, [R1+0x70] ;  /* 0x00007000010f7983 */ /* 0x000ea20000300800 */
[----:B------:R-:W-:Y:S01]  /*f5b0*/  LOP3.LUT P5, RZ, R9, 0xff, RZ, 0xc0, !PT ;  /* 0x000000ff09ff7812 */ /* 0x000fe200078ac0ff */
[----:B------:R-:W-:Y:S01]  /*f5c0*/  VIADD R8, R8, UR20 ;  /* 0x0000001408087c36 */ /* 0x000fe20008000000 */
[----:B------:R-:W-:Y:S01]  /*f5d0*/  ULDC.64 UR8, c[0x0][0x650] ;  /* 0x0001940000087ab9 */ /* 0x000fe20000000a00 */
[----:B------:R-:W3:Y:S01]  /*f5e0*/  LDL.LU R13, [R1+0x74] ;  /* 0x00007400010d7983 */ /* 0x000ee20000300800 */
[----:B------:R-:W-:Y:S01]  /*f5f0*/  IMAD.U32 R5, RZ, RZ, UR20 ;  /* 0x00000014ff057e24 */ /* 0x000fe2000f8e00ff */
[----:B------:R-:W-:Y:S01]  /*f600*/  UISETP.GE.U32.AND UP0, UPT, UR20, 0x3, UPT ;  /* 0x000000031400788c */ /* 0x000fe2000bf06070 */
[----:B------:R-:W-:Y:S01]  /*f610*/  ISETP.GT.U32.AND P1, PT, R8, 0x2, PT ;  /* 0x000000020800780c */ /* 0x000fe20003f24070 */
[----:B------:R-:W-:Y:S01]  /*f620*/  BSSY B1, `(.L_x_305) ;  /* 0x000006c000017945 */ /* 0x000fe20003800000 */
[----:B------:R-:W-:Y:S01]  /*f630*/  IMAD.MOV.U32 R6, RZ, RZ, -0x1 ;  /* 0xffffffffff067424 */ /* 0x000fe200078e00ff */
[----:B------:R-:W-:Y:S01]  /*f640*/  PRMT R9, RZ, 0x7610, R9 ;  /* 0x00007610ff097816 */ /* 0x000fe20000000009 */
[----:B------:R-:W-:Y:S01]  /*f650*/  IMAD.MOV.U32 R11, RZ, RZ, -0x1 ;  /* 0xffffffffff0b7424 */ /* 0x000fe200078e00ff */
[----:B------:R-:W-:-:S02]  /*f660*/  ISETP.LT.U32.AND P1, PT, R5, 0x3, P1 ;  /* 0x000000030500780c */ /* 0x000fc40000f21070 */
[----:B------:R-:W0:Y:S01]  /*f670*/  @P5 S2R R3, SR_CgaCtaId ;  /* 0x0000000000035919 */ /* 0x000e220000008800 */
[----:B------:R-:W-:Y:S02]  /*f680*/  @P5 MOV R2, 0x400 ;  /* 0x0000040000025802 */ /* 0x000fe40000000f00 */
[----:B------:R-:W-:Y:S02]  /*f690*/  PLOP3.LUT P4, PT, PT, PT, UP0, 0x80, 0x0 ;  /* 0x000000000000781c */ /* 0x000fe40003f8f008 */
[----:B0-----:R-:W-:Y:S01]  /*f6a0*/  @P5 LEA R4, R3, R2, 0x18 ;  /* 0x0000000203045211 */ /* 0x001fe200078ec0ff */
[----:B------:R-:W-:-:S03]  /*f6b0*/  IMAD.WIDE.U32 R2, R8, -0x55555555, RZ ;  /* 0xaaaaaaab08027825 */ /* 0x000fc600078e00ff */
[----:B------:R0:W-:Y:S02]  /*f6c0*/  @P5 SYNCS.ARRIVE.TRANS64.A1T0 RZ, [R4+URZ+0x48], RZ ;  /* 0x000048ff04ff59a7 */ /* 0x0001e4000810003f */
[----:B------:R-:W-:Y:S02]  /*f6d0*/  SHF.R.U32.HI R5, RZ, 0x1, R3 ;  /* 0x00000001ff057819 */ /* 0x000fe40000011603 */
[----:B------:R-:W-:Y:S02]  /*f6e0*/  SEL R3, RZ, 0x1, !P1 ;  /* 0x00000001ff037807 */ /* 0x000fe40004800000 */
[----:B------:R-:W-:Y:S01]  /*f6f0*/  PRMT R2, RZ, 0x7610, R2 ;  /* 0x00007610ff027816 */ /* 0x000fe20000000002 */
[----:B------:R-:W-:Y:S01]  /*f700*/  IMAD R8, R5, -0x3, R8 ;  /* 0xfffffffd05087824 */ /* 0x000fe200078e0208 */
[----:B------:R-:W-:-:S04]  /*f710*/  LOP3.LUT R0, R0, R3, RZ, 0x3c, !PT ;  /* 0x0000000300007212 */ /* 0x000fc800078e3cff */
[----:B------:R-:W-:Y:S01]  /*f720*/  @P4 LOP3.LUT R0, R0, 0x1, R5, 0x78, !PT ;  /* 0x0000000100004812 */ /* 0x000fe200078e7805 */
[----:B------:R-:W-:Y:S01]  /*f730*/  IMAD.MOV.U32 R5, RZ, RZ, -0x1 ;  /* 0xffffffffff057424 */ /* 0x000fe200078e00ff */
[----:B---3--:R-:W-:-:S04]  /*f740*/  IADD3 R13, P5, R13, UR22, RZ ;  /* 0x000000160d0d7c10 */ /* 0x008fc8000ffbe0ff */
[----:B--2---:R-:W-:Y:S01]  /*f750*/  IADD3.X R15, R15, UR18, RZ, P5, !PT ;  /* 0x000000120f0f7c10 */ /* 0x004fe2000affe4ff */
[----:B------:R0:W-:Y:S01]  /*f760*/  STL [R1+0x74], R13 ;  /* 0x0000740d01007387 */ /* 0x0001e20000100800 */
[----:B------:R-:W-:-:S03]  /*f770*/  ISETP.GE.U32.AND P1, PT, R13, UR8, PT ;  /* 0x000000080d007c0c */ /* 0x000fc6000bf26070 */
[----:B------:R0:W-:Y:S01]  /*f780*/  STL [R1+0x70], R15 ;  /* 0x0000700f01007387 */ /* 0x0001e20000100800 */
[----:B------:R-:W-:-:S13]  /*f790*/  ISETP.GE.U32.AND.EX P1, PT, R15, UR9, PT, P1 ;  /* 0x000000090f007c0c */ /* 0x000fda000bf26110 */
[----:B0-----:R-:W-:Y:S05]  /*f7a0*/  @P1 BRA `(.L_x_306) ;  /* 0x00000004004c1947 */ /* 0x001fea0003800000 */
[----:B------:R-:W-:Y:S01]  /*f7b0*/  ULDC.64 UR8, c[0x0][0x628] ;  /* 0x00018a0000087ab9 */ /* 0x000fe20000000a00 */
[----:B------:R-:W0:Y:S01]  /*f7c0*/  S2R R12, SR_CTAID.X ;  /* 0x00000000000c7919 */ /* 0x000e220000002500 */
[----:B------:R-:W-:Y:S01]  /*f7d0*/  ISETP.NE.U32.AND P1, PT, RZ, UR8, PT ;  /* 0x00000008ff007c0c */ /* 0x000fe2000bf25070 */
[----:B------:R-:W-:Y:S01]  /*f7e0*/  ULDC UR10, c[0x0][0x630] ;  /* 0x00018c00000a7ab9 */ /* 0x000fe20000000800 */
[----:B------:R-:W-:Y:S01]  /*f7f0*/  IMAD.MOV.U32 R2, RZ, RZ, R13 ;  /* 0x000000ffff027224 */ /* 0x000fe200078e000d */
[----:B------:R-:W1:Y:S01]  /*f800*/  S2R R10, SR_CTAID.Y ;  /* 0x00000000000a7919 */ /* 0x000e620000002600 */
[----:B------:R-:W-:Y:S01]  /*f810*/  ISETP.NE.AND.EX P1, PT, RZ, UR9, PT, P1 ;  /* 0x00000009ff007c0c */ /* 0x000fe2000bf25310 */
[----:B------:R-:W-:-:S12]  /*f820*/  IMAD.MOV.U32 R3, RZ, RZ, R15 ;  /* 0x000000ffff037224 */ /* 0x000fd800078e000f */
[----:B------:R-:W-:Y:S05]  /*f830*/  @!P1 BRA `(.L_x_307) ;  /* 0x0000000000289947 */ /* 0x000fea0003800000 */
[----:B------:R-:W-:Y:S02]  /*f840*/  ULDC UR7, c[0x0][0x634] ;  /* 0x00018d0000077ab9 */ /* 0x000fe40000000800 */
[----:B------:R-:W-:-:S05]  /*f850*/  IADD3 R7, P1, R13, UR7, RZ ;  /* 0x000000070d077c10 */ /* 0x000fca000ff3e0ff */
[----:B------:R-:W-:-:S04]  /*f860*/  IMAD.X R11, RZ, RZ, R15, P1 ;  /* 0x000000ffff0b7224 */ /* 0x000fc800008e060f */
[----:B------:R-:W-:-:S04]  /*f870*/  IMAD.WIDE.U32 R4, R11, UR8, RZ ;  /* 0x000000080b047c25 */ /* 0x000fc8000f8e00ff */
[----:B------:R-:W-:-:S04]  /*f880*/  IMAD.WIDE.U32 R4, P1, R7, UR9, R4 ;  /* 0x0000000907047c25 */ /* 0x000fc8000f820004 */
[----:B------:R-:W-:-:S04]  /*f890*/  IMAD.WIDE.U32 R6, R7, UR8, RZ ;  /* 0x0000000807067c25 */ /* 0x000fc8000f8e00ff */
[----:B------:R-:W-:Y:S01]  /*f8a0*/  IMAD.X R3, RZ, RZ, RZ, P1 ;  /* 0x000000ffff037224 */ /* 0x000fe200008e06ff */
[----:B------:R-:W-:Y:S01]  /*f8b0*/  IADD3 RZ, P1, R7, R4, RZ ;  /* 0x0000000407ff7210 */ /* 0x000fe20007f3e0ff */
[----:B------:R-:W-:-:S04]  /*f8c0*/  IMAD.MOV.U32 R2, RZ, RZ, R5 ;  /* 0x000000ffff027224 */ /* 0x000fc800078e0005 */
[----:B------:R-:W-:-:S08]  /*f8d0*/  IMAD.WIDE.U32.X R2, R11, UR9, R2, P1 ;  /* 0x000000090b027c25 */ /* 0x000fd000088e0402 */
.L_x_307:
[--C-:B------:R-:W-:Y:S01]  /*f8e0*/  SHF.R.U64 R11, R2, UR10, R3.reuse ;  /* 0x0000000a020b7c19 */ /* 0x100fe20008001203 */
[----:B------:R-:W-:Y:S01]  /*f8f0*/  ULDC.64 UR8, c[0x0][0x620] ;  /* 0x0001880000087ab9 */ /* 0x000fe20000000a00 */
[----:B------:R-:W-:Y:S01]  /*f900*/  SHF.R.U32.HI R2, RZ, UR10, R3 ;  /* 0x0000000aff027c19 */ /* 0x000fe20008011603 */
[----:B------:R-:W-:Y:S01]  /*f910*/  IMAD.MOV.U32 R3, RZ, RZ, R15 ;  /* 0x000000ffff037224 */ /* 0x000fe200078e000f */
[----:B------:R-:W-:Y:S01]  /*f920*/  IADD3 R5, P1, RZ, -R11, RZ ;  /* 0x8000000bff057210 */ /* 0x000fe20007f3e0ff */
[----:B------:R-:W-:Y:S01]  /*f930*/  ULDC UR7, c[0x0][0x150] ;  /* 0x0000540000077ab9 */ /* 0x000fe20000000800 */
[----:B0-----:R-:W-:Y:S01]  /*f940*/  I2FP.F32.U32 R6, R12 ;  /* 0x0000000c00067245 */ /* 0x001fe20000201000 */
[----:B------:R-:W0:Y:S01]  /*f950*/  LDC R7, c[0x0][0x144] ;  /* 0x00005100ff077b82 */ /* 0x000e220000000800 */
[----:B------:R-:W-:Y:S01]  /*f960*/  ULDC.64 UR10, c[0x0][0x640] ;  /* 0x00019000000a7ab9 */ /* 0x000fe20000000a00 */
[----:B------:R-:W-:Y:S01]  /*f970*/  IMAD.X R2, RZ, RZ, ~R2, P1 ;  /* 0x000000ffff027224 */ /* 0x000fe200008e0e02 */
[----:B------:R-:W-:Y:S01]  /*f980*/  ISETP.NE.U32.AND P1, PT, RZ, UR10, PT ;  /* 0x0000000aff007c0c */ /* 0x000fe2000bf25070 */
[----:B------:R-:W-:Y:S01]  /*f990*/  FMUL R6, R6, UR7 ;  /* 0x0000000706067c20 */ /* 0x000fe20008400000 */
[----:B------:R-:W-:Y:S01]  /*f9a0*/  ULDC UR7, c[0x0][0x618] ;  /* 0x0001860000077ab9 */ /* 0x000fe20000000800 */
[----:B------:R-:W-:Y:S01]  /*f9b0*/  IMAD R4, R2, UR8, RZ ;  /* 0x0000000802047c24 */ /* 0x000fe2000f8e02ff */
[----:B------:R-:W-:Y:S01]  /*f9c0*/  ISETP.NE.AND.EX P1, PT, RZ, UR11, PT, P1 ;  /* 0x0000000bff007c0c */ /* 0x000fe2000bf25310 */
[----:B------:R-:W-:Y:S01]  /*f9d0*/  IMAD.MOV.U32 R2, RZ, RZ, R13 ;  /* 0x000000ffff027224 */ /* 0x000fe200078e000d */
[----:B------:R-:W2:Y:S01]  /*f9e0*/  LDC R15, c[0x0][0x148] ;  /* 0x00005200ff0f7b82 */ /* 0x000ea20000000800 */
[----:B------:R-:W3:Y:S02]  /*f9f0*/  F2I.U32.TRUNC.NTZ R6, R6 ;  /* 0x0000000600067305 */ /* 0x000ee4000020f000 */
[----:B------:R-:W-:Y:S01]  /*fa00*/  IMAD.WIDE.U32 R2, R5, UR8, R2 ;  /* 0x0000000805027c25 */ /* 0x000fe2000f8e0002 */
[----:B------:R-:W-:-:S03]  /*fa10*/  ULDC UR8, c[0x0][0x154] ;  /* 0x0000550000087ab9 */ /* 0x000fc60000000800 */
[----:B------:R-:W-:Y:S01]  /*fa20*/  IMAD R5, R5, UR9, R4 ;  /* 0x0000000905057c24 */ /* 0x000fe2000f8e0204 */
[----:B------:R-:W-:-:S03]  /*fa30*/  ULDC UR9, c[0x0][0x608] ;  /* 0x0001820000097ab9 */ /* 0x000fc60000000800 */
[----:B------:R-:W-:-:S05]  /*fa40*/  IMAD.IADD R3, R3, 0x1, R5 ;  /* 0x0000000103037824 */ /* 0x000fca00078e0205 */
[----:B------:R-:W-:Y:S01]  /*fa50*/  SHF.R.U64 R13, R2, UR7, R3 ;  /* 0x00000007020d7c19 */ /* 0x000fe20008001203 */
[----:B---3--:R-:W-:Y:S01]  /*fa60*/  IMAD.MOV R6, RZ, RZ, -R6 ;  /* 0x000000ffff067224 */ /* 0x008fe200078e0a06 */
[----:B-1----:R-:W-:-:S03]  /*fa70*/  I2FP.F32.U32 R2, R10 ;  /* 0x0000000a00027245 */ /* 0x002fc60000201000 */
[----:B0-----:R-:W-:Y:S02]  /*fa80*/  IMAD R19, R7, R6, R12 ;  /* 0x0000000607137224 */ /* 0x001fe400078e020c */
[----:B------:R-:W-:Y:S01]  /*fa90*/  FMUL R4, R2, UR8 ;  /* 0x0000000802047c20 */ /* 0x000fe20008400000 */
[----:B------:R-:W-:Y:S01]  /*faa0*/  SHF.R.U32.HI R2, RZ, UR7, R3 ;  /* 0x00000007ff027c19 */ /* 0x000fe20008011603 */
[----:B------:R-:W-:Y:S02]  /*fab0*/  ULDC UR7, c[0x0][0x658] ;  /* 0x0001960000077ab9 */ /* 0x000fe40000000800 */
[----:B------:R0:W1:Y:S01]  /*fac0*/  F2I.U32.TRUNC.NTZ R18, R4 ;  /* 0x0000000400127305 */ /* 0x000062000020f000 */
[--C-:B------:R-:W-:Y:S02]  /*fad0*/  SHF.R.U64 R16, R13, UR9, R2.reuse ;  /* 0x000000090d107c19 */ /* 0x100fe40008001202 */
[----:B------:R-:W-:-:S04]  /*fae0*/  SHF.R.U32.HI R3, RZ, UR9, R2 ;  /* 0x00000009ff037c19 */ /* 0x000fc80008011602 */
[--C-:B------:R-:W-:Y:S02]  /*faf0*/  SHF.R.U64 R14, R16, UR7, R3.reuse ;  /* 0x00000007100e7c19 */ /* 0x100fe40008001203 */
[----:B------:R-:W-:-:S03]  /*fb00*/  SHF.R.U32.HI R3, RZ, UR7, R3 ;  /* 0x00000007ff037c19 */ /* 0x000fc60008011603 */
[----:B------:R-:W-:Y:S01]  /*fb10*/  IMAD.MOV.U32 R2, RZ, RZ, R14 ;  /* 0x000000ffff027224 */ /* 0x000fe200078e000e */
[----:B0-2---:R-:W-:Y:S06]  /*fb20*/  @!P1 BRA `(.L_x_308) ;  /* 0x0000000000289947 */ /* 0x005fec0003800000 */
        /* <DEDUP_REMOVED lines=10> */
.L_x_308:
[----:B------:R-:W-:Y:S01]  /*fbd0*/  ULDC UR7, c[0x0][0x648] ;  /* 0x0001920000077ab9 */ /* 0x000fe20000000800 */
[----:B-1----:R-:W-:Y:S01]  /*fbe0*/  IMAD.MOV R18, RZ, RZ, -R18 ;  /* 0x000000ffff127224 */ /* 0x002fe200078e0a12 */
[----:B------:R-:W-:Y:S01]  /*fbf0*/  SHF.R.U64 R3, R2, UR7, R3 ;  /* 0x0000000702037c19 */ /* 0x000fe20008001203 */
[----:B------:R-:W-:Y:S01]  /*fc00*/  ULDC UR7, c[0x0][0x638] ;  /* 0x00018e0000077ab9 */ /* 0x000fe20000000800 */
[----:B------:R-:W-:Y:S01]  /*fc10*/  LOP3.LUT R2, R16, UR6, RZ, 0xc0, !PT ;  /* 0x0000000610027c12 */ /* 0x000fe2000f8ec0ff */
[----:B------:R-:W-:Y:S01]  /*fc20*/  @P2 IMAD R19, R15, R18, R10 ;  /* 0x000000120f132224 */ /* 0x000fe200078e020a */
[----:B------:R-:W-:Y:S01]  /*fc30*/  LOP3.LUT R13, R13, UR4, RZ, 0xc0, !PT ;  /* 0x000000040d0d7c12 */ /* 0x000fe2000f8ec0ff */
[----:B------:R-:W-:Y:S01]  /*fc40*/  IMAD.MOV R5, RZ, RZ, -R3 ;  /* 0x000000ffff057224 */ /* 0x000fe200078e0a03 */
[----:B------:R-:W-:Y:S01]  /*fc50*/  ULDC UR8, c[0x0][0x610] ;  /* 0x0001840000087ab9 */ /* 0x000fe20000000800 */
[----:B------:R-:W-:Y:S02]  /*fc60*/  IMAD R2, R3, UR5, R2 ;  /* 0x0000000503027c24 */ /* 0x000fe4000f8e0202 */
[----:B------:R-:W-:Y:S01]  /*fc70*/  IMAD R14, R5, UR7, R14 ;  /* 0x00000007050e7c24 */ /* 0x000fe2000f8e020e */
[----:B------:R-:W-:Y:S01]  /*fc80*/  ULDC UR7, c[0x0][0x600] ;  /* 0x0001800000077ab9 */ /* 0x000fe20000000800 */
[----:B------:R-:W-:-:S02]  /*fc90*/  IMAD R5, R2, UR8, R19 ;  /* 0x0000000802057c24 */ /* 0x000fc4000f8e0213 */
[----:B------:R-:W-:Y:S02]  /*fca0*/  IMAD R14, R14, UR7, R13 ;  /* 0x000000070e0e7c24 */ /* 0x000fe4000f8e020d */
[----:B------:R-:W-:-:S03]  /*fcb0*/  IMAD.MOV.U32 R2, RZ, RZ, 0x1 ;  /* 0x00000001ff027424 */ /* 0x000fc600078e00ff */
[----:B------:R-:W-:Y:S02]  /*fcc0*/  SEL R6, R14, R5, !P2 ;  /* 0x000000050e067207 */ /* 0x000fe40005000000 */
[----:B------:R-:W-:-:S07]  /*fcd0*/  SEL R5, R5, R14, !P2 ;  /* 0x0000000e05057207 */ /* 0x000fce0005000000 */
.L_x_306:
[----:B------:R-:W-:Y:S05]  /*fce0*/  BSYNC B1 ;  /* 0x0000000000017941 */ /* 0x000fea0003800000 */
.L_x_305:
[----:B------:R-:W-:-:S13]  /*fcf0*/  LOP3.LUT P1, RZ, R2, 0xff, RZ, 0xc0, !PT ;  /* 0x000000ff02ff7812 */ /* 0x000fda000782c0ff */
[----:B------:R-:W-:Y:S05]  /*fd00*/  @P1 BRA `(.L_x_309) ;  /* 0xfffffff400301947 */ /* 0x000fea000383ffff */
[----:B------:R-:W-:Y:S05]  /*fd10*/  BSYNC B0 ;  /* 0x0000000000007941 */ /* 0x000fea0003800000 */
.L_x_297:
[----:B------:R-:W-:-:S03]  /*fd20*/  UMOV UR7, 0xffffffff ;  /* 0xffffffff00077882 */ /* 0x000fc60000000000 */
[----:B------:R-:W-:Y:S05]  /*fd30*/  BRA.DIV UR7, `(.L_x_310) ;  /* 0x0000000607047947 */ /* 0x000fea000b800000 */
[----:B------:R-:W-:-:S13]  /*fd40*/  ELECT P0, URZ, PT ;  /* 0x00000000003f782f */ /* 0x000fda0003800000 */
.L_x_323:
[----:B------:R-:W-:Y:S04]  /*fd50*/  BSSY B0, `(.L_x_311) ;  /* 0x0000023000007945 */ /* 0x000fe80003800000 */
[----:B------:R-:W-:Y:S05]  /*fd60*/  @!P0 BRA `(.L_x_312) ;  /* 0x0000000000848947 */ /* 0x000fea0003800000 */
[----:B------:R-:W-:-:S04]  /*fd70*/  ULOP3.LUT UR7, UR13, 0x2, URZ, 0xfc, !UPT ;  /* 0x000000020d077892 */ /* 0x000fc8000f8efc3f */
[----:B------:R-:W-:-:S06]  /*fd80*/  UISETP.NE.AND UP0, UPT, UR7, 0x3, UPT ;  /* 0x000000030700788c */ /* 0x000fcc000bf05270 */
[----:B------:R-:W-:-:S13]  /*fd90*/  PLOP3.LUT P0, PT, PT, PT, UP0, 0x80, 0x0 ;  /* 0x000000000000781c */ /* 0x000fda0003f0f008 */
[----:B------:R-:W-:Y:S05]  /*fda0*/  @!P0 BRA `(.L_x_313) ;  /* 0x0000000000048947 */ /* 0x000fea0003800000 */
[----:B------:R-:W-:Y:S01]  /*fdb0*/  BPT.TRAP 0x1 ;  /* 0x000000040000795c */ /* 0x000fe20000300000 */
.L_x_313:
[----:B------:R-:W0:Y:S01]  /*fdc0*/  S2R R3, SR_CgaCtaId ;  /* 0x0000000000037919 */ /* 0x000e220000008800 */
[----:B------:R-:W-:-:S04]  /*fdd0*/  MOV R2, 0x400 ;  /* 0x0000040000027802 */ /* 0x000fc80000000f00 */
[----:B0-----:R-:W-:Y:S02]  /*fde0*/  LEA R3, R3, R2, 0x18 ;  /* 0x0000000203037211 */ /* 0x001fe400078ec0ff */
[----:B------:R-:W-:-:S03]  /*fdf0*/  SHF.L.U32 R2, R0, 0x1f, RZ ;  /* 0x0000001f00027819 */ /* 0x000fc600000006ff */
[----:B------:R-:W-:-:S04]  /*fe00*/  VIADD R3, R3, 0x18 ;  /* 0x0000001803037836 */ /* 0x000fc80000000000 */
[C---:B------:R-:W-:Y:S02]  /*fe10*/  IMAD R7, R8.reuse, 0x8, R3 ;  /* 0x0000000808077824 */ /* 0x040fe400078e0203 */
[----:B------:R-:W-:Y:S02]  /*fe20*/  VIADD R8, R8, 0x1 ;  /* 0x0000000108087836 */ /* 0x000fe40000000000 */
[----:B------:R-:W0:Y:S03]  /*fe30*/  SYNCS.PHASECHK.TRANS64.TRYWAIT P0, [R7+URZ], R2 ;  /* 0x00000002070075a7 */ /* 0x000e26000800017f */
[----:B------:R-:W-:-:S04]  /*fe40*/  ISETP.NE.AND P1, PT, R8, 0x3, PT ;  /* 0x000000030800780c */ /* 0x000fc80003f25270 */
[----:B------:R-:W-:Y:S02]  /*fe50*/  SEL R5, RZ, 0x1, P1 ;  /* 0x00000001ff057807 */ /* 0x000fe40000800000 */
[----:B------:R-:W-:Y:S02]  /*fe60*/  SEL R8, R8, RZ, P1 ;  /* 0x000000ff08087207 */ /* 0x000fe40000800000 */
[----:B------:R-:W-:-:S03]  /*fe70*/  LOP3.LUT R5, R0, R5, RZ, 0x3c, !PT ;  /* 0x0000000500057212 */ /* 0x000fc600078e3cff */
[----:B------:R-:W-:Y:S01]  /*fe80*/  IMAD R9, R8, 0x8, R3 ;  /* 0x0000000808097824 */ /* 0x000fe200078e0203 */
[----:B------:R-:W-:Y:S01]  /*fe90*/  SHF.L.U32 R4, R5, 0x1f, RZ ;  /* 0x0000001f05047819 */ /* 0x000fe200000006ff */
[----:B0-----:R-:W-:Y:S06]  /*fea0*/  @!P0 BRA `(.L_x_314) ;  /* 0x0000000000cc8947 */ /* 0x001fec0003800000 */
.L_x_324:
[----:B------:R-:W1:Y:S01]  /*feb0*/  SYNCS.PHASECHK.TRANS64.TRYWAIT P0, [R9+URZ], R4 ;  /* 0x00000004090075a7 */ /* 0x000e62000800017f */
[----:B------:R-:W-:-:S05]  /*fec0*/  VIADD R0, R8, 0x1 ;  /* 0x0000000108007836 */ /* 0x000fca0000000000 */
[----:B------:R-:W-:-:S04]  /*fed0*/  ISETP.NE.AND P1, PT, R0, 0x3, PT ;  /* 0x000000030000780c */ /* 0x000fc80003f25270 */
[----:B0-----:R-:W-:Y:S02]  /*fee0*/  SEL R2, RZ, 0x1, P1 ;  /* 0x00000001ff027807 */ /* 0x001fe40000800000 */
[----:B------:R-:W-:Y:S02]  /*fef0*/  SEL R0, R0, RZ, P1 ;  /* 0x000000ff00007207 */ /* 0x000fe40000800000 */
[----:B------:R-:W-:Y:S01]  /*ff00*/  LOP3.LUT R2, R5, R2, RZ, 0x3c, !PT ;  /* 0x0000000205027212 */ /* 0x000fe200078e3cff */
[----:B-1----:R-:W-:Y:S06]  /*ff10*/  @!P0 BRA `(.L_x_315) ;  /* 0x0000000000c48947 */ /* 0x002fec0003800000 */
.L_x_325:
[----:B------:R-:W-:Y:S01]  /*ff20*/  IMAD R3, R0, 0x8, R3 ;  /* 0x0000000800037824 */ /* 0x000fe200078e0203 */
[----:B------:R-:W-:-:S07]  /*ff30*/  SHF.L.U32 R0, R2, 0x1f, RZ ;  /* 0x0000001f02007819 */ /* 0x000fce00000006ff */
.L_x_316:
[----:B-1----:R1:W2:Y:S02]  /*ff40*/  SYNCS.PHASECHK.TRANS64.TRYWAIT P0, [R3+URZ], R0 ;  /* 0x00000000030075a7 */ /* 0x0022a4000800017f */
[----:B--2---:R-:W-:Y:S05]  /*ff50*/  @!P0 NANOSLEEP.SYNCS 0x989680 ;  /* 0x009896800000895d */ /* 0x004fea0003900000 */
[----:B------:R-:W2:Y:S02]  /*ff60*/  @!P0 SYNCS.PHASECHK.TRANS64 P0, [R3+URZ], R0 ;  /* 0x00000000030085a7 */ /* 0x000ea4000800007f */
[----:B--2---:R-:W-:Y:S05]  /*ff70*/  @!P0 BRA `(.L_x_316) ;  /* 0xfffffffc00f08947 */ /* 0x004fea000383ffff */
.L_x_312:
[----:B------:R-:W-:Y:S05]  /*ff80*/  BSYNC B0 ;  /* 0x0000000000007941 */ /* 0x000fea0003800000 */
.L_x_311:
[----:B------:R-:W-:Y:S05]  /*ff90*/  EXIT ;  /* 0x000000000000794d */ /* 0x000fea0003800000 */
.L_x_17:
[----:B-1----:R-:W-:-:S04]  /*ffa0*/  IMAD.U32 R3, RZ, RZ, UR6 ;  /* 0x00000006ff037e24 */ /* 0x002fc8000f8e00ff */
[----:B------:R1:W2:Y:S03]  /*ffb0*/  SYNCS.PHASECHK.TRANS64.TRYWAIT P0, [R3+URZ], R0 ;  /* 0x00000000030075a7 */ /* 0x0002a6000800017f */
[----:B--2---:R-:W-:Y:S05]  /*ffc0*/  @!P0 NANOSLEEP.SYNCS 0x989680 ;  /* 0x009896800000895d */ /* 0x004fea0003900000 */
[----:B------:R-:W2:Y:S02]  /*ffd0*/  @!P0 SYNCS.PHASECHK.TRANS64 P0, [R3+URZ], R0 ;  /* 0x00000000030085a7 */ /* 0x000ea4000800007f */
[----:B--2---:R-:W-:Y:S05]  /*ffe0*/  @!P0 BRA `(.L_x_17) ;  /* 0xfffffffc00ec8947 */ /* 0x004fea000383ffff */
[----:B------:R-:W-:Y:S05]  /*fff0*/  BRA `(.L_x_16) ;  /* 0xffffff1800cc7947 */ /* 0x000fea000383ffff */
.L_x_23:
[----:B-----5:R2:W-:Y:S02]  /*10000*/  STL [R1+0x80], R0 ;  /* 0x0000800001007387 */ /* 0x0205e40000100800 */
[----:B--2---:R-:W-:-:S04]  /*10010*/  IMAD.U32 R0, RZ, RZ, UR9 ;  /* 0x00000009ff007e24 */ /* 0x004fc8000f8e00ff */
[----:B------:R2:W3:Y:S03]  /*10020*/  SYNCS.PHASECHK.TRANS64.TRYWAIT P0, [R0+URZ], R229 ;  /* 0x000000e5000075a7 */ /* 0x0004e6000800017f */
[----:B---3--:R-:W-:Y:S05]  /*10030*/  @!P0 NANOSLEEP.SYNCS 0x989680 ;  /* 0x009896800000895d */ /* 0x008fea0003900000 */
[----:B------:R2:W3:Y:S02]  /*10040*/  @!P0 SYNCS.PHASECHK.TRANS64 P0, [R0+URZ], R229 ;  /* 0x000000e5000085a7 */ /* 0x0004e4000800007f */
[----:B--2---:R2:W5:Y:S02]  /*10050*/  LDL.LU R0, [R1+0x80] ;  /* 0x0000800001007983 */ /* 0x0045640000300800 */
[----:B--23--:R-:W-:Y:S05]  /*10060*/  @!P0 BRA `(.L_x_23) ;  /* 0xfffffffc00e48947 */ /* 0x00cfea000383ffff */
[----:B------:R-:W-:Y:S05]  /*10070*/  BRA `(.L_x_22) ;  /* 0xffffff2c006c7947 */ /* 0x000fea000383ffff */
.L_x_298:
[----:B------:R-:W-:Y:S01]  /*10080*/  BSSY B1, `(.L_x_317) ;  /* 0x0000006000017945 */ /* 0x000fe20003800000 */
[----:B------:R-:W-:-:S07]  /*10090*/  IMAD.MOV.U32 R2, RZ, RZ, -0x1 ;  /* 0xffffffffff027424 */ /* 0x000fce00078e00ff */
[----:B------:R-:W-:Y:S05]  /*100a0*/  WARPSYNC.COLLECTIVE R2, `(.L_x_318) ;  /* 0x00000000020c7348 */ /* 0x000fea0003c00000 */
[----:B------:R-:W-:Y:S02]  /*100b0*/  ELECT P1, UR62, PT ;  /* 0x00000000003e782f */ /* 0x000fe40003820000 */
[----:B------:R-:W-:Y:S01]  /*100c0*/  MOV R2, UR62 ;  /* 0x0000003e00027c02 */ /* 0x000fe20008000f00 */
[----:B------:R-:W-:Y:S10]  /*100d0*/  ENDCOLLECTIVE ;  /* 0x000000000000791b */ /* 0x000ff40003800000 */
.L_x_318:
[----:B------:R-:W-:Y:S05]  /*100e0*/  BSYNC B1 ;  /* 0x0000000000017941 */ /* 0x000fea0003800000 */
.L_x_317:
[----:B------:R-:W-:Y:S05]  /*100f0*/  BRA `(.L_x_319) ;  /* 0xfffffff000407947 */ /* 0x000fea000383ffff */
.L_x_301:
[----:B-1----:R1:W2:Y:S02]  /*10100*/  SYNCS.PHASECHK.TRANS64.TRYWAIT P1, [R13+URZ+0x18], R4 ;  /* 0x000018040d0075a7 */ /* 0x0022a4000802017f */
[----:B--2---:R-:W-:Y:S05]  /*10110*/  @!P1 NANOSLEEP.SYNCS 0x989680 ;  /* 0x009896800000995d */ /* 0x004fea0003900000 */
[----:B------:R-:W2:Y:S02]  /*10120*/  @!P1 SYNCS.PHASECHK.TRANS64 P1, [R13+URZ+0x18], R4 ;  /* 0x000018040d0095a7 */ /* 0x000ea4000802007f */
[----:B--2---:R-:W-:Y:S05]  /*10130*/  @!P1 BRA `(.L_x_301) ;  /* 0xfffffffc00f09947 */ /* 0x004fea000383ffff */
[----:B------:R-:W-:Y:S05]  /*10140*/  BRA `(.L_x_320) ;  /* 0xfffffff000747947 */ /* 0x000fea000383ffff */
.L_x_310:
[----:B------:R-:W-:Y:S01]  /*10150*/  BSSY B0, `(.L_x_321) ;  /* 0x0000006000007945 */ /* 0x000fe20003800000 */
[----:B------:R-:W-:-:S07]  /*10160*/  IMAD.MOV.U32 R2, RZ, RZ, -0x1 ;  /* 0xffffffffff027424 */ /* 0x000fce00078e00ff */
[----:B------:R-:W-:Y:S05]  /*10170*/  WARPSYNC.COLLECTIVE R2, `(.L_x_322) ;  /* 0x00000000020c7348 */ /* 0x000fea0003c00000 */
[----:B------:R-:W-:Y:S02]  /*10180*/  ELECT P1, UR62, PT ;  /* 0x00000000003e782f */ /* 0x000fe40003820000 */
[----:B------:R-:W-:Y:S01]  /*10190*/  MOV R2, UR62 ;  /* 0x0000003e00027c02 */ /* 0x000fe20008000f00 */
[----:B------:R-:W-:Y:S10]  /*101a0*/  ENDCOLLECTIVE ;  /* 0x000000000000791b */ /* 0x000ff40003800000 */
.L_x_322:
[----:B------:R-:W-:Y:S05]  /*101b0*/  BSYNC B0 ;  /* 0x0000000000007941 */ /* 0x000fea0003800000 */
.L_x_321:
[----:B------:R-:W-:Y:S01]  /*101c0*/  PLOP3.LUT P0, PT, P1, PT, PT, 0x80, 0x0 ;  /* 0x000000000000781c */ /* 0x000fe20000f0f070 */
[----:B------:R-:W-:-:S12]  /*101d0*/  BRA `(.L_x_323) ;  /* 0xfffffff800dc7947 */ /* 0x000fd8000383ffff */
.L_x_314:
[----:B0-----:R0:W1:Y:S02]  /*101e0*/  SYNCS.PHASECHK.TRANS64.TRYWAIT P0, [R7+URZ], R2 ;  /* 0x00000002070075a7 */ /* 0x001064000800017f */
[----:B-1----:R-:W-:Y:S05]  /*101f0*/  @!P0 NANOSLEEP.SYNCS 0x989680 ;  /* 0x009896800000895d */ /* 0x002fea0003900000 */
[----:B------:R-:W1:Y:S02]  /*10200*/  @!P0 SYNCS.PHASECHK.TRANS64 P0, [R7+URZ], R2 ;  /* 0x00000002070085a7 */ /* 0x000e64000800007f */
[----:B-1----:R-:W-:Y:S05]  /*10210*/  @!P0 BRA `(.L_x_314) ;  /* 0xfffffffc00f08947 */ /* 0x002fea000383ffff */
[----:B------:R-:W-:Y:S05]  /*10220*/  BRA `(.L_x_324) ;  /* 0xfffffffc00207947 */ /* 0x000fea000383ffff */
.L_x_315:
[----:B0-----:R0:W1:Y:S02]  /*10230*/  SYNCS.PHASECHK.TRANS64.TRYWAIT P0, [R9+URZ], R4 ;  /* 0x00000004090075a7 */ /* 0x001064000800017f */
[----:B-1----:R-:W-:Y:S05]  /*10240*/  @!P0 NANOSLEEP.SYNCS 0x989680 ;  /* 0x009896800000895d */ /* 0x002fea0003900000 */
[----:B------:R-:W1:Y:S02]  /*10250*/  @!P0 SYNCS.PHASECHK.TRANS64 P0, [R9+URZ], R4 ;  /* 0x00000004090085a7 */ /* 0x000e64000800007f */
[----:B-1----:R-:W-:Y:S05]  /*10260*/  @!P0 BRA `(.L_x_315) ;  /* 0xfffffffc00f08947 */ /* 0x002fea000383ffff */
[----:B------:R-:W-:Y:S05]  /*10270*/  BRA `(.L_x_325) ;  /* 0xfffffffc00287947 */ /* 0x000fea000383ffff */
.L_x_326:
[----:B------:R-:W-:-:S00]  /*10280*/  BRA `(.L_x_326) ;  /* 0xfffffffc00fc7947 */ /* 0x000fc0000383ffff */
[----:B------:R-:W-:-:S00]  /*10290*/  NOP ;  /* 0x0000000000007918 */ /* 0x000fc00000000000 */
        /* <DEDUP_REMOVED lines=14> */
.L_x_327:


//--------------------- .nv.shared._ZN7cutlass13device_kernelINS_4gemm6kernel13GemmUniversalIN4cute5tupleIJiiiiEEENS1_10collective13CollectiveMmaINS1_37MainloopSm90TmaGmmaWarpSpecializedFP8ILi3ENS5_IJNS4_1CILi1EEESB_SB_EEENS1_35KernelTmaWarpSpecializedCooperativeEEENS5_IJNSA_ILi128EEENSA_ILi256EEESF_EEENS_12float_e4m3_tENS5_IJlSB_lEEESI_SJ_NS4_8TiledMMAINS4_8MMA_AtomIJNS4_4SM904GMMA31MMA_64x256x32_F32E4M3E4M3_SS_TNILNSN_7ScaleInE1ELSP_1EEEEEENS4_6LayoutINS5_IJNSA_ILi2EEESB_SB_EEENS5_IJSB_NSA_ILi0EEESV_EEEEENS5_IJNS4_10UnderscoreESY_SY_EEEEENS4_13SM90_TMA_LOADENS4_14ComposedLayoutINS4_7SwizzleILi3ELi4ELi3EEENS4_18smem_ptr_flag_bitsILi8EEENSS_INS5_IJNSA_ILi8EEESF_EEENS5_IJSF_SB_EEEEEEEvNS4_8identityES11_S1B_vS1C_EENS_8epilogue10collective6detail29Sm90TmaWarpSpecializedAdapterINS1F_15DefaultEpilogueISI_SJ_SJ_NS1E_6thread17LinearCombinationISI_Li1EffLNS1J_9ScaleType4KindE0ELNS_15FloatRoundStyleE2ESI_EENS1_15EpilogueDefaultEEEEEvvEEEEvNT_6ParamsE --------------------------
	.section	.nv.shared._ZN7cutlass13device_kernelINS_4gemm6kernel13GemmUniversalIN4cute5tupleIJiiiiEEENS1_10collective13CollectiveMmaINS1_37MainloopSm90TmaGmmaWarpSpecializedFP8ILi3ENS5_IJNS4_1CILi1EEESB_SB_EEENS1_35KernelTmaWarpSpecializedCooperativeEEENS5_IJNSA_ILi128EEENSA_ILi256EEESF_EEENS_12float_e4m3_tENS5_IJlSB_lEEESI_SJ_NS4_8TiledMMAINS4_8MMA_AtomIJNS4_4SM904GMMA31MMA_64x256x32_F32E4M3E4M3_SS_TNILNSN_7ScaleInE1ELSP_1EEEEEENS4_6LayoutINS5_IJNSA_ILi2EEESB_SB_EEENS5_IJSB_NSA_ILi0EEESV_EEEEENS5_IJNS4_10UnderscoreESY_SY_EEEEENS4_13SM90_TMA_LOADENS4_14ComposedLayoutINS4_7SwizzleILi3ELi4ELi3EEENS4_18smem_ptr_flag_bitsILi8EEENSS_INS5_IJNSA_ILi8EEESF_EEENS5_IJSF_SB_EEEEEEEvNS4_8identityES11_S1B_vS1C_EENS_8epilogue10collective6detail29Sm90TmaWarpSpecializedAdapterINS1F_15DefaultEpilogueISI_SJ_SJ_NS1E_6thread17LinearCombinationISI_Li1EffLNS1J_9ScaleType4KindE0ELNS_15FloatRoundStyleE2ESI_EENS1_15EpilogueDefaultEEEEEvvEEEEvNT_6ParamsE,"aw",@nobits
	.sectionflags	@""
	.align	16
	.zero		1024


//--------------------- .nv.shared.reserved.0     --------------------------
	.section	.nv.shared.reserved.0,"aw",@nobits
	.weak		__nv_reservedSMEM_offset_0_alias
	.size		__nv_reservedSMEM_offset_0_alias, 0, 0
	.other		__nv_reservedSMEM_offset_0_alias,@"STO_CUDA_RESERVED_SHARED STV_DEFAULT"
__nv_reservedSMEM_offset_0_alias:
	.zero		0


//--------------------- .nv.global                --------------------------
	.section	.nv.global,"aw",@nobits
.nv.global:
	.type		_ZN40_INTERNAL_7f226c19_4_k_cu_efa29c8c_284504cute1_E,@object
	.size		_ZN40_INTERNAL_7f226c19_4_k_cu_efa29c8c_284504cute1_E,(_ZN40_INTERNAL_7f226c19_4_k_cu_efa29c8c_284504cuda3std3__45__cpo6cbeginE - _ZN40_INTERNAL_7f226c19_4_k_cu_efa29c8c_284504cute1_E)
_ZN40_INTERNAL_7f226c19_4_k_cu_efa29c8c_284504cute1_E:
	.zero		1
	.type		_ZN40_INTERNAL_7f226c19_4_k_cu_efa29c8c_284504cuda3std3__45__cpo6cbeginE,@object
	.size		_ZN40_INTERNAL_7f226c19_4_k_cu_efa29c8c_284504cuda3std3__45__cpo6cbeginE,(_ZN40_INTERNAL_7f226c19_4_k_cu_efa29c8c_284504cuda3std3__48in_placeE - _ZN40_INTERNAL_7f226c19_4_k_cu_efa29c8c_284504cuda3std3__45__cpo6cbeginE)
_ZN40_INTERNAL_7f226c19_4_k_cu_efa29c8c_284504cuda3std3__45__cpo6cbeginE:
	.zero		1
	.type		_ZN40_INTERNAL_7f226c19_4_k_cu_efa29c8c_284504cuda3std3__48in_placeE,@object
	.size		_ZN40_INTERNAL_7f226c19_4_k_cu_efa29c8c_284504cuda3std3__48in_placeE,(_ZN40_INTERNAL_7f226c19_4_k_cu_efa29c8c_284504cuda3std6ranges3__45__cpo9iter_moveE - _ZN40_INTERNAL_7f226c19_4_k_cu_efa29c8c_284504cuda3std3__48in_placeE)
_ZN40_INTERNAL_7f226c19_4_k_cu_efa29c8c_284504cuda3std3__48in_placeE:
	.zero		1
	.type		_ZN40_INTERNAL_7f226c19_4_k_cu_efa29c8c_284504cuda3std6ranges3__45__cpo9iter_moveE,@object
	.size		_ZN40_INTERNAL_7f226c19_4_k_cu_efa29c8c_284504cuda3std6ranges3__45__cpo9iter_moveE,(_ZN40_INTERNAL_7f226c19_4_k_cu_efa29c8c_284504cuda3std3__45__cpo5beginE - _ZN40_INTERNAL_7f226c19_4_k_cu_efa29c8c_284504cuda3std6ranges3__45__cpo9iter_moveE)
_ZN40_INTERNAL_7f226c19_4_k_cu_efa29c8c_284504cuda3std6ranges3__45__cpo9iter_moveE:
	.zero		1
	.type		_ZN40_INTERNAL_7f226c19_4_k_cu_efa29c8c_284504cuda3std3__45__cpo5beginE,@object
	.size		_ZN40_INTERNAL_7f226c19_4_k_cu_efa29c8c_284504cuda3std3__45__cpo5beginE,(_ZN40_INTERNAL_7f226c19_4_k_cu_efa29c8c_284504cuda3std3__442_GLOBAL__N__7f226c19_4_k_cu_efa29c8c_284506ignoreE - _ZN40_INTERNAL_7f226c19_4_k_cu_efa29c8c_284504cuda3std3__45__cpo5beginE)
_ZN40_INTERNAL_7f226c19_4_k_cu_efa29c8c_284504cuda3std3__45__cpo5beginE:
	.zero		1
	.type		_ZN40_INTERNAL_7f226c19_4_k_cu_efa29c8c_284504cuda3std3__442_GLOBAL__N__7f226c19_4_k_cu_efa29c8c_284506ignoreE,@object
	.size		_ZN40_INTERNAL_7f226c19_4_k_cu_efa29c8c_284504cuda3std3__442_GLOBAL__N__7f226c19_4_k_cu_efa29c8c_284506ignoreE,(_ZN40_INTERNAL_7f226c19_4_k_cu_efa29c8c_284504cute7productE - _ZN40_INTERNAL_7f226c19_4_k_cu_efa29c8c_284504cuda3std3__442_GLOBAL__N__7f226c19_4_k_cu_efa29c8c_284506ignoreE)
_ZN40_INTERNAL_7f226c19_4_k_cu_efa29c8c_284504cuda3std3__442_GLOBAL__N__7f226c19_4_k_cu_efa29c8c_284506ignoreE:
	.zero		1
	.type		_ZN40_INTERNAL_7f226c19_4_k_cu_efa29c8c_284504cute7productE,@object
	.size		_ZN40_INTERNAL_7f226c19_4_k_cu_efa29c8c_284504cute7productE,(_ZN40_INTERNAL_7f226c19_4_k_cu_efa29c8c_284504cuda3std3__45__cpo3endE - _ZN40_INTERNAL_7f226c19_4_k_cu_efa29c8c_284504cute7productE)
_ZN40_INTERNAL_7f226c19_4_k_cu_efa29c8c_284504cute7productE:
	.zero		1
	.type		_ZN40_INTERNAL_7f226c19_4_k_cu_efa29c8c_284504cuda3std3__45__cpo3endE,@object
	.size		_ZN40_INTERNAL_7f226c19_4_k_cu_efa29c8c_284504cuda3std3__45__cpo3endE,(_ZN40_INTERNAL_7f226c19_4_k_cu_efa29c8c_284504cuda3std3__419piecewise_constructE - _ZN40_INTERNAL_7f226c19_4_k_cu_efa29c8c_284504cuda3std3__45__cpo3endE)
_ZN40_INTERNAL_7f226c19_4_k_cu_efa29c8c_284504cuda3std3__45__cpo3endE:
	.zero		1
	.type		_ZN40_INTERNAL_7f226c19_4_k_cu_efa29c8c_284504cuda3std3__419piecewise_constructE,@object
	.size		_ZN40_INTERNAL_7f226c19_4_k_cu_efa29c8c_284504cuda3std3__419piecewise_constructE,(_ZN40_INTERNAL_7f226c19_4_k_cu_efa29c8c_284504cuda3std3__45__cpo4cendE - _ZN40_INTERNAL_7f226c19_4_k_cu_efa29c8c_284504cuda3std3__419piecewise_constructE)
_ZN40_INTERNAL_7f226c19_4_k_cu_efa29c8c_284504cuda3std3__419piecewise_constructE:
	.zero		1
	.type		_ZN40_INTERNAL_7f226c19_4_k_cu_efa29c8c_284504cuda3std3__45__cpo4cendE,@object
	.size		_ZN40_INTERNAL_7f226c19_4_k_cu_efa29c8c_284504cuda3std3__45__cpo4cendE,(_ZN40_INTERNAL_7f226c19_4_k_cu_efa29c8c_284504cuda3std6ranges3__45__cpo4swapE - _ZN40_INTERNAL_7f226c19_4_k_cu_efa29c8c_284504cuda3std3__45__cpo4cendE)
_ZN40_INTERNAL_7f226c19_4_k_cu_efa29c8c_284504cuda3std3__45__cpo4cendE:
	.zero		1
	.type		_ZN40_INTERNAL_7f226c19_4_k_cu_efa29c8c_284504cuda3std6ranges3__45__cpo4swapE,@object
	.size		_ZN40_INTERNAL_7f226c19_4_k_cu_efa29c8c_284504cuda3std6ranges3__45__cpo4swapE,(.L_7 - _ZN40_INTERNAL_7f226c19_4_k_cu_efa29c8c_284504cuda3std6ranges3__45__cpo4swapE)
_ZN40_INTERNAL_7f226c19_4_k_cu_efa29c8c_284504cuda3std6ranges3__45__cpo4swapE:
	.zero		1
.L_7:


//--------------------- .nv.constant0._ZN7cutlass13device_kernelINS_4gemm6kernel13GemmUniversalIN4cute5tupleIJiiiiEEENS1_10collective13CollectiveMmaINS1_37MainloopSm90TmaGmmaWarpSpecializedFP8ILi3ENS5_IJNS4_1CILi1EEESB_SB_EEENS1_35KernelTmaWarpSpecializedCooperativeEEENS5_IJNSA_ILi128EEENSA_ILi256EEESF_EEENS_12float_e4m3_tENS5_IJlSB_lEEESI_SJ_NS4_8TiledMMAINS4_8MMA_AtomIJNS4_4SM904GMMA31MMA_64x256x32_F32E4M3E4M3_SS_TNILNSN_7ScaleInE1ELSP_1EEEEEENS4_6LayoutINS5_IJNSA_ILi2EEESB_SB_EEENS5_IJSB_NSA_ILi0EEESV_EEEEENS5_IJNS4_10UnderscoreESY_SY_EEEEENS4_13SM90_TMA_LOADENS4_14ComposedLayoutINS4_7SwizzleILi3ELi4ELi3EEENS4_18smem_ptr_flag_bitsILi8EEENSS_INS5_IJNSA_ILi8EEESF_EEENS5_IJSF_SB_EEEEEEEvNS4_8identityES11_S1B_vS1C_EENS_8epilogue10collective6detail29Sm90TmaWarpSpecializedAdapterINS1F_15DefaultEpilogueISI_SJ_SJ_NS1E_6thread17LinearCombinationISI_Li1EffLNS1J_9ScaleType4KindE0ELNS_15FloatRoundStyleE2ESI_EENS1_15EpilogueDefaultEEEEEvvEEEEvNT_6ParamsE --------------------------
	.section	.nv.constant0._ZN7cutlass13device_kernelINS_4gemm6kernel13GemmUniversalIN4cute5tupleIJiiiiEEENS1_10collective13CollectiveMmaINS1_37MainloopSm90TmaGmmaWarpSpecializedFP8ILi3ENS5_IJNS4_1CILi1EEESB_SB_EEENS1_35KernelTmaWarpSpecializedCooperativeEEENS5_IJNSA_ILi128EEENSA_ILi256EEESF_EEENS_12float_e4m3_tENS5_IJlSB_lEEESI_SJ_NS4_8TiledMMAINS4_8MMA_AtomIJNS4_4SM904GMMA31MMA_64x256x32_F32E4M3E4M3_SS_TNILNSN_7ScaleInE1ELSP_1EEEEEENS4_6LayoutINS5_IJNSA_ILi2EEESB_SB_EEENS5_IJSB_NSA_ILi0EEESV_EEEEENS5_IJNS4_10UnderscoreESY_SY_EEEEENS4_13SM90_TMA_LOADENS4_14ComposedLayoutINS4_7SwizzleILi3ELi4ELi3EEENS4_18smem_ptr_flag_bitsILi8EEENSS_INS5_IJNSA_ILi8EEESF_EEENS5_IJSF_SB_EEEEEEEvNS4_8identityES11_S1B_vS1C_EENS_8epilogue10collective6detail29Sm90TmaWarpSpecializedAdapterINS1F_15DefaultEpilogueISI_SJ_SJ_NS1E_6thread17LinearCombinationISI_Li1EffLNS1J_9ScaleType4KindE0ELNS_15FloatRoundStyleE2ESI_EENS1_15EpilogueDefaultEEEEEvvEEEEvNT_6ParamsE,"a",@progbits
	.sectionflags	@""
	.align	4
.nv.constant0._ZN7cutlass13device_kernelINS_4gemm6kernel13GemmUniversalIN4cute5tupleIJiiiiEEENS1_10collective13CollectiveMmaINS1_37MainloopSm90TmaGmmaWarpSpecializedFP8ILi3ENS5_IJNS4_1CILi1EEESB_SB_EEENS1_35KernelTmaWarpSpecializedCooperativeEEENS5_IJNSA_ILi128EEENSA_ILi256EEESF_EEENS_12float_e4m3_tENS5_IJlSB_lEEESI_SJ_NS4_8TiledMMAINS4_8MMA_AtomIJNS4_4SM904GMMA31MMA_64x256x32_F32E4M3E4M3_SS_TNILNSN_7ScaleInE1ELSP_1EEEEEENS4_6LayoutINS5_IJNSA_ILi2EEESB_SB_EEENS5_IJSB_NSA_ILi0EEESV_EEEEENS5_IJNS4_10UnderscoreESY_SY_EEEEENS4_13SM90_TMA_LOADENS4_14ComposedLayoutINS4_7SwizzleILi3ELi4ELi3EEENS4_18smem_ptr_flag_bitsILi8EEENSS_INS5_IJNSA_ILi8EEESF_EEENS5_IJSF_SB_EEEEEEEvNS4_8identityES11_S1B_vS1C_EENS_8epilogue10collective6detail29Sm90TmaWarpSpecializedAdapterINS1F_15DefaultEpilogueISI_SJ_SJ_NS1E_6thread17LinearCombinationISI_Li1EffLNS1J_9ScaleType4KindE0ELNS_15FloatRoundStyleE2ESI_EENS1_15EpilogueDefaultEEEEEvvEEEEvNT_6ParamsE:
	.zero		1664


//--------------------- SYMBOLS --------------------------

	.type		.nv.reservedSmem.offset0,@object
	.size		.nv.reservedSmem.offset0,0x4
